// auto-generated by cutlass_sweep.gemm — config: {"arch": "sm_100", "cluster_m": 2, "cluster_n": 1, "dtype": "e5m2", "dtype_b": "e5m2", "layout": "nt", "stages": 0, "tile_k": 32, "tile_m": 64, "tile_n": 256}
#include "cutlass/cutlass.h"
#include "cutlass/gemm/collective/collective_builder.hpp"
#include "cutlass/gemm/device/gemm_universal_adapter.h"
#include "cutlass/gemm/kernel/gemm_universal.hpp"
#include "cutlass/epilogue/collective/collective_builder.hpp"

using ElemA = cutlass::float_e5m2_t;
using ElemB = cutlass::float_e5m2_t;
using ElemCD = cutlass::float_e5m2_t;
using Acc  = float;
using TileShape    = cute::Shape<cute::_64, cute::_256, cute::_32>;
using ClusterShape = cute::Shape<cute::_2, cute::_1, cute::_1>;

using CollectiveEpilogue = typename cutlass::epilogue::collective::CollectiveBuilder<
    cutlass::arch::Sm100, cutlass::arch::OpClassTensorOp,
    TileShape, ClusterShape,
    cutlass::epilogue::collective::EpilogueTileAuto,
    Acc, Acc,
    ElemCD, cutlass::layout::RowMajor, 128 / cutlass::sizeof_bits<ElemCD>::value,
    ElemCD, cutlass::layout::RowMajor, 128 / cutlass::sizeof_bits<ElemCD>::value,
    cutlass::epilogue::collective::EpilogueScheduleAuto
  >::CollectiveOp;

using CollectiveMainloop = typename cutlass::gemm::collective::CollectiveBuilder<
    cutlass::arch::Sm100, cutlass::arch::OpClassTensorOp,
    ElemA, cutlass::layout::RowMajor, 128 / cutlass::sizeof_bits<ElemA>::value,
    ElemB, cutlass::layout::ColumnMajor, 128 / cutlass::sizeof_bits<ElemB>::value,
    Acc,
    TileShape, ClusterShape,
    cutlass::gemm::collective::StageCountAutoCarveout<static_cast<int>(sizeof(typename CollectiveEpilogue::SharedStorage))>,
    cutlass::gemm::collective::KernelScheduleAuto
  >::CollectiveOp;

using GemmKernel = cutlass::gemm::kernel::GemmUniversal<
    cute::Shape<int,int,int,int>,
    CollectiveMainloop,
    CollectiveEpilogue
>;
using Gemm = cutlass::gemm::device::GemmUniversalAdapter<GemmKernel>;

// Force the device kernel symbol into the cubin without needing a host main.
auto* _anchor = &cutlass::device_kernel<GemmKernel>;


// ===== COMPILED SASS (sm_100a) =====

	.target	sm_100a

	.elftype	@"ET_EXEC"


//--------------------- .note.nv.tkinfo           --------------------------
	.section	.note.nv.tkinfo,"",@"SHT_NOTE"
	.sectionflags	@"SHF_NOTE_NV_TKINFO"
	.tkinfo
        /*0018*/ 	.word	0x00000002
        /*0030*/ 	.string	""
        /*0030*/ 	.string	"ptxas"
        /*0030*/ 	.string	"Cuda compilation tools, release 13.0, V13.0.88"
        /*0030*/ 	.string	"Build cuda_13.0.r13.0/compiler.36424714_0"
        /*0030*/ 	.string	"-arch sm_100a -m 64 "



//--------------------- .note.nv.cuinfo           --------------------------
	.section	.note.nv.cuinfo,"",@"SHT_NOTE"
	.sectionflags	@"SHF_NOTE_NV_CUINFO"
        /*0018*/ 	.short	0x0002
        /*001a*/ 	.short	0x0064
        /*001c*/ 	.short	0x0082
	.zero		2


//--------------------- .nv.info                  --------------------------
	.section	.nv.info,"",@"SHT_CUDA_INFO"
	.align	4


	//----- nvinfo : EIATTR_REGCOUNT
	.align		4
        /*0000*/ 	.byte	0x04, 0x2f
        /*0002*/ 	.short	(.L_20 - .L_19)
	.align		4
.L_19:
        /*0004*/ 	.word	index@(_ZN7cutlass13device_kernelINS_4gemm6kernel13GemmUniversalIN4cute5tupleIJiiiiEEENS1_10collective13CollectiveMmaINS1_35MainloopSm100TmaUmmaWarpSpecializedILi20ELi2ELi4ENS5_IJNS4_1CILi2EEENSA_ILi1EEESC_EEEEENS5_IJNSA_ILi64EEENSA_ILi256EEENSA_ILi32EEEEEENS_12float_e5m2_tENS5_IJlSC_lEEESJ_SK_NS4_8TiledMMAINS4_8MMA_AtomIJNS4_10MMA_TraitsINS4_19SM100_MMA_F8F6F4_SSEJSJ_SJ_fSF_SG_NS4_17integral_constantINS4_4UMMA5MajorELSR_0EEESS_NSP_INSQ_7ScaleInELST_0EEESU_EEEEEENS4_6LayoutINS5_IJSC_SC_SC_EEENS5_IJNSA_ILi0EEESZ_SZ_EEEEENS5_IJNS4_10UnderscoreES12_S12_EEEEENS4_13SM90_TMA_LOADENS4_14ComposedLayoutINS4_7SwizzleILi1ELi4ELi3EEENS4_18smem_ptr_flag_bitsILi8EEENSX_INS5_IJNSA_ILi8EEESH_EEENS5_IJSH_SC_EEEEEEEvNS4_8identityENS4_23SM90_TMA_LOAD_MULTICASTES1F_vS1G_EENS_8epilogue10collective18CollectiveEpilogueINS1J_23Sm100TmaWarpSpecializedILi4ELi2ELi32ELb0ELb0EEEJSI_NS5_IJNSX_ISF_SC_EES1O_EEESJ_SK_SJ_SK_NS1J_6fusion15FusionCallbacksIS1N_NS1Q_17LinearCombinationISJ_fSJ_fLNS_15FloatRoundStyleE2EEESI_S1P_JEEENS4_5SM1004TMEM4LOAD26SM100_TMEM_LOAD_16dp32b32xES15_NS16_INS17_ILi2ELi4ELi3EEES1A_NSX_INS5_IJS1B_SF_EEENS5_IJSF_SC_EEEEEEENS4_39AutoVectorizingCopyWithAssumedAlignmentILi128EEENS4_14SM90_TMA_STOREES24_S26_S26_EEEvvEEEEvNT_6ParamsE)
        /*0008*/ 	.word	0x00000075


	//----- nvinfo : EIATTR_FRAME_SIZE
	.align		4
.L_20:
        /*000c*/ 	.byte	0x04, 0x11
        /*000e*/ 	.short	(.L_22 - .L_21)
	.align		4
.L_21:
        /*0010*/ 	.word	index@($__internal_2_$__cuda_sm10x_tcgen05_guardrail_trap_unallocated_columns_being_dealloced)
        /*0014*/ 	.word	0x00000000


	//----- nvinfo : EIATTR_FRAME_SIZE
	.align		4
.L_22:
        /*0018*/ 	.byte	0x04, 0x11
        /*001a*/ 	.short	(.L_24 - .L_23)
	.align		4
.L_23:
        /*001c*/ 	.word	index@($__internal_1_$__cuda_sm10x_tcgen05_guardrail_trap_phase_invalid_during_alloc)
        /*0020*/ 	.word	0x00000000


	//----- nvinfo : EIATTR_FRAME_SIZE
	.align		4
.L_24:
        /*0024*/ 	.byte	0x04, 0x11
        /*0026*/ 	.short	(.L_26 - .L_25)
	.align		4
.L_25:
        /*0028*/ 	.word	index@($__internal_0_$__cuda_sm10x_tcgen05_guardrail_trap_col_being_dealloced_not_returned_by_alloc)
        /*002c*/ 	.word	0x00000000


	//----- nvinfo : EIATTR_FRAME_SIZE
	.align		4
.L_26:
        /*0030*/ 	.byte	0x04, 0x11
        /*0032*/ 	.short	(.L_28 - .L_27)
	.align		4
.L_27:
        /*0034*/ 	.word	index@(_ZN7cutlass13device_kernelINS_4gemm6kernel13GemmUniversalIN4cute5tupleIJiiiiEEENS1_10collective13CollectiveMmaINS1_35MainloopSm100TmaUmmaWarpSpecializedILi20ELi2ELi4ENS5_IJNS4_1CILi2EEENSA_ILi1EEESC_EEEEENS5_IJNSA_ILi64EEENSA_ILi256EEENSA_ILi32EEEEEENS_12float_e5m2_tENS5_IJlSC_lEEESJ_SK_NS4_8TiledMMAINS4_8MMA_AtomIJNS4_10MMA_TraitsINS4_19SM100_MMA_F8F6F4_SSEJSJ_SJ_fSF_SG_NS4_17integral_constantINS4_4UMMA5MajorELSR_0EEESS_NSP_INSQ_7ScaleInELST_0EEESU_EEEEEENS4_6LayoutINS5_IJSC_SC_SC_EEENS5_IJNSA_ILi0EEESZ_SZ_EEEEENS5_IJNS4_10UnderscoreES12_S12_EEEEENS4_13SM90_TMA_LOADENS4_14ComposedLayoutINS4_7SwizzleILi1ELi4ELi3EEENS4_18smem_ptr_flag_bitsILi8EEENSX_INS5_IJNSA_ILi8EEESH_EEENS5_IJSH_SC_EEEEEEEvNS4_8identityENS4_23SM90_TMA_LOAD_MULTICASTES1F_vS1G_EENS_8epilogue10collective18CollectiveEpilogueINS1J_23Sm100TmaWarpSpecializedILi4ELi2ELi32ELb0ELb0EEEJSI_NS5_IJNSX_ISF_SC_EES1O_EEESJ_SK_SJ_SK_NS1J_6fusion15FusionCallbacksIS1N_NS1Q_17LinearCombinationISJ_fSJ_fLNS_15FloatRoundStyleE2EEESI_S1P_JEEENS4_5SM1004TMEM4LOAD26SM100_TMEM_LOAD_16dp32b32xES15_NS16_INS17_ILi2ELi4ELi3EEES1A_NSX_INS5_IJS1B_SF_EEENS5_IJSF_SC_EEEEEEENS4_39AutoVectorizingCopyWithAssumedAlignmentILi128EEENS4_14SM90_TMA_STOREES24_S26_S26_EEEvvEEEEvNT_6ParamsE)
        /*0038*/ 	.word	0x00000000


	//----- nvinfo : EIATTR_MIN_STACK_SIZE
	.align		4
.L_28:
        /*003c*/ 	.byte	0x04, 0x12
        /*003e*/ 	.short	(.L_30 - .L_29)
	.align		4
.L_29:
        /*0040*/ 	.word	index@(_ZN7cutlass13device_kernelINS_4gemm6kernel13GemmUniversalIN4cute5tupleIJiiiiEEENS1_10collective13CollectiveMmaINS1_35MainloopSm100TmaUmmaWarpSpecializedILi20ELi2ELi4ENS5_IJNS4_1CILi2EEENSA_ILi1EEESC_EEEEENS5_IJNSA_ILi64EEENSA_ILi256EEENSA_ILi32EEEEEENS_12float_e5m2_tENS5_IJlSC_lEEESJ_SK_NS4_8TiledMMAINS4_8MMA_AtomIJNS4_10MMA_TraitsINS4_19SM100_MMA_F8F6F4_SSEJSJ_SJ_fSF_SG_NS4_17integral_constantINS4_4UMMA5MajorELSR_0EEESS_NSP_INSQ_7ScaleInELST_0EEESU_EEEEEENS4_6LayoutINS5_IJSC_SC_SC_EEENS5_IJNSA_ILi0EEESZ_SZ_EEEEENS5_IJNS4_10UnderscoreES12_S12_EEEEENS4_13SM90_TMA_LOADENS4_14ComposedLayoutINS4_7SwizzleILi1ELi4ELi3EEENS4_18smem_ptr_flag_bitsILi8EEENSX_INS5_IJNSA_ILi8EEESH_EEENS5_IJSH_SC_EEEEEEEvNS4_8identityENS4_23SM90_TMA_LOAD_MULTICASTES1F_vS1G_EENS_8epilogue10collective18CollectiveEpilogueINS1J_23Sm100TmaWarpSpecializedILi4ELi2ELi32ELb0ELb0EEEJSI_NS5_IJNSX_ISF_SC_EES1O_EEESJ_SK_SJ_SK_NS1J_6fusion15FusionCallbacksIS1N_NS1Q_17LinearCombinationISJ_fSJ_fLNS_15FloatRoundStyleE2EEESI_S1P_JEEENS4_5SM1004TMEM4LOAD26SM100_TMEM_LOAD_16dp32b32xES15_NS16_INS17_ILi2ELi4ELi3EEES1A_NSX_INS5_IJS1B_SF_EEENS5_IJSF_SC_EEEEEEENS4_39AutoVectorizingCopyWithAssumedAlignmentILi128EEENS4_14SM90_TMA_STOREES24_S26_S26_EEEvvEEEEvNT_6ParamsE)
        /*0044*/ 	.word	0x00000000
.L_30:


//--------------------- .nv.compat                --------------------------
	.section	.nv.compat,"",@"SHT_CUDA_COMPAT_INFO"
	.align	4
        /*0000*/ 	.byte	0x02, 0x09, 0x01, 0x00, 0x02, 0x02, 0x02, 0x00, 0x02, 0x05, 0x05, 0x00, 0x03, 0x07, 0x01, 0x01
        /*0010*/ 	.byte	0x02, 0x03, 0x01, 0x00, 0x02, 0x06, 0x01, 0x00, 0x04, 0x0b, 0x08, 0x00, 0x09, 0x00, 0x00, 0x00
        /*0020*/ 	.byte	0x00, 0x00, 0x00, 0x00


//--------------------- .nv.info._ZN7cutlass13device_kernelINS_4gemm6kernel13GemmUniversalIN4cute5tupleIJiiiiEEENS1_10collective13CollectiveMmaINS1_35MainloopSm100TmaUmmaWarpSpecializedILi20ELi2ELi4ENS5_IJNS4_1CILi2EEENSA_ILi1EEESC_EEEEENS5_IJNSA_ILi64EEENSA_ILi256EEENSA_ILi32EEEEEENS_12float_e5m2_tENS5_IJlSC_lEEESJ_SK_NS4_8TiledMMAINS4_8MMA_AtomIJNS4_10MMA_TraitsINS4_19SM100_MMA_F8F6F4_SSEJSJ_SJ_fSF_SG_NS4_17integral_constantINS4_4UMMA5MajorELSR_0EEESS_NSP_INSQ_7ScaleInELST_0EEESU_EEEEEENS4_6LayoutINS5_IJSC_SC_SC_EEENS5_IJNSA_ILi0EEESZ_SZ_EEEEENS5_IJNS4_10UnderscoreES12_S12_EEEEENS4_13SM90_TMA_LOADENS4_14ComposedLayoutINS4_7SwizzleILi1ELi4ELi3EEENS4_18smem_ptr_flag_bitsILi8EEENSX_INS5_IJNSA_ILi8EEESH_EEENS5_IJSH_SC_EEEEEEEvNS4_8identityENS4_23SM90_TMA_LOAD_MULTICASTES1F_vS1G_EENS_8epilogue10collective18CollectiveEpilogueINS1J_23Sm100TmaWarpSpecializedILi4ELi2ELi32ELb0ELb0EEEJSI_NS5_IJNSX_ISF_SC_EES1O_EEESJ_SK_SJ_SK_NS1J_6fusion15FusionCallbacksIS1N_NS1Q_17LinearCombinationISJ_fSJ_fLNS_15FloatRoundStyleE2EEESI_S1P_JEEENS4_5SM1004TMEM4LOAD26SM100_TMEM_LOAD_16dp32b32xES15_NS16_INS17_ILi2ELi4ELi3EEES1A_NSX_INS5_IJS1B_SF_EEENS5_IJSF_SC_EEEEEEENS4_39AutoVectorizingCopyWithAssumedAlignmentILi128EEENS4_14SM90_TMA_STOREES24_S26_S26_EEEvvEEEEvNT_6ParamsE --------------------------
	.section	.nv.info._ZN7cutlass13device_kernelINS_4gemm6kernel13GemmUniversalIN4cute5tupleIJiiiiEEENS1_10collective13CollectiveMmaINS1_35MainloopSm100TmaUmmaWarpSpecializedILi20ELi2ELi4ENS5_IJNS4_1CILi2EEENSA_ILi1EEESC_EEEEENS5_IJNSA_ILi64EEENSA_ILi256EEENSA_ILi32EEEEEENS_12float_e5m2_tENS5_IJlSC_lEEESJ_SK_NS4_8TiledMMAINS4_8MMA_AtomIJNS4_10MMA_TraitsINS4_19SM100_MMA_F8F6F4_SSEJSJ_SJ_fSF_SG_NS4_17integral_constantINS4_4UMMA5MajorELSR_0EEESS_NSP_INSQ_7ScaleInELST_0EEESU_EEEEEENS4_6LayoutINS5_IJSC_SC_SC_EEENS5_IJNSA_ILi0EEESZ_SZ_EEEEENS5_IJNS4_10UnderscoreES12_S12_EEEEENS4_13SM90_TMA_LOADENS4_14ComposedLayoutINS4_7SwizzleILi1ELi4ELi3EEENS4_18smem_ptr_flag_bitsILi8EEENSX_INS5_IJNSA_ILi8EEESH_EEENS5_IJSH_SC_EEEEEEEvNS4_8identityENS4_23SM90_TMA_LOAD_MULTICASTES1F_vS1G_EENS_8epilogue10collective18CollectiveEpilogueINS1J_23Sm100TmaWarpSpecializedILi4ELi2ELi32ELb0ELb0EEEJSI_NS5_IJNSX_ISF_SC_EES1O_EEESJ_SK_SJ_SK_NS1J_6fusion15FusionCallbacksIS1N_NS1Q_17LinearCombinationISJ_fSJ_fLNS_15FloatRoundStyleE2EEESI_S1P_JEEENS4_5SM1004TMEM4LOAD26SM100_TMEM_LOAD_16dp32b32xES15_NS16_INS17_ILi2ELi4ELi3EEES1A_NSX_INS5_IJS1B_SF_EEENS5_IJSF_SC_EEEEEEENS4_39AutoVectorizingCopyWithAssumedAlignmentILi128EEENS4_14SM90_TMA_STOREES24_S26_S26_EEEvvEEEEvNT_6ParamsE,"",@"SHT_CUDA_INFO"
	.sectionflags	@""
	.align	4


	//----- nvinfo : EIATTR_CUDA_API_VERSION
	.align		4
        /*0000*/ 	.byte	0x04, 0x37
        /*0002*/ 	.short	(.L_32 - .L_31)
.L_31:
        /*0004*/ 	.word	0x00000082


	//----- nvinfo : EIATTR_KPARAM_INFO
	.align		4
.L_32:
        /*0008*/ 	.byte	0x04, 0x17
        /*000a*/ 	.short	(.L_34 - .L_33)
.L_33:
        /*000c*/ 	.word	0x00000000
        /*0010*/ 	.short	0x0000
        /*0012*/ 	.short	0x0000
        /*0014*/ 	.byte	0x00, 0xf0, 0x01, 0x20


	//----- nvinfo : EIATTR_AT_ENTRY_FRAGMENTS
	.align		4
.L_34:
        /*0018*/ 	.byte	0x04, 0x4f
        /*001a*/ 	.short	(.L_36 - .L_35)


	//   ....[0]....
.L_35:
        /*001c*/ 	.word	0x00000006


	//----- nvinfo : EIATTR_RESERVED_SMEM_USED
	.align		4
.L_36:
        /*0020*/ 	.byte	0x01, 0x41
	.zero		2


	//----- nvinfo : EIATTR_SPARSE_MMA_MASK
	.align		4
        /*0024*/ 	.byte	0x03, 0x50
        /*0026*/ 	.short	0x0000


	//----- nvinfo : EIATTR_TCGEN05_1CTA_USED
	.align		4
        /*0028*/ 	.byte	0x01, 0x51
	.zero		2


	//----- nvinfo : EIATTR_MAXREG_COUNT
	.align		4
        /*002c*/ 	.byte	0x03, 0x1b
        /*002e*/ 	.short	0x00ff


	//----- nvinfo : EIATTR_NUM_BARRIERS
	.align		4
        /*0030*/ 	.byte	0x02, 0x4c
        /*0032*/ 	.byte	0x07
	.zero		1


	//----- nvinfo : EIATTR_EXTERNS
	.align		4
        /*0034*/ 	.byte	0x04, 0x0f
        /*0036*/ 	.short	(.L_38 - .L_37)


	//   ....[0]....
	.align		4
.L_37:
        /*0038*/ 	.word	index@(__assertfail)


	//----- nvinfo : EIATTR_MERCURY_ISA_VERSION
	.align		4
.L_38:
        /*003c*/ 	.byte	0x03, 0x5f
        /*003e*/ 	.short	0x0101


	//----- nvinfo : EIATTR_INT_WARP_WIDE_INSTR_OFFSETS
	.align		4
        /*0040*/ 	.byte	0x04, 0x31
        /*0042*/ 	.short	(.L_40 - .L_39)


	//   ....[0]....
.L_39:
        /*0044*/ 	.word	0x000046a0


	//   ....[1]....
        /*0048*/ 	.word	0x000046c0


	//   ....[2]....
        /*004c*/ 	.word	0x000046f0


	//   ....[3]....
        /*0050*/ 	.word	0x00005300


	//   ....[4]....
        /*0054*/ 	.word	0x00005360


	//   ....[5]....
        /*0058*/ 	.word	0x00005440


	//   ....[6]....
        /*005c*/ 	.word	0x000054c0


	//   ....[7]....
        /*0060*/ 	.word	0x000055b0


	//   ....[8]....
        /*0064*/ 	.word	0x00005640


	//   ....[9]....
        /*0068*/ 	.word	0x00005730


	//   ....[10]....
        /*006c*/ 	.word	0x000057e0


	//----- nvinfo : EIATTR_COOP_GROUP_MASK_REGIDS
	.align		4
.L_40:
        /*0070*/ 	.byte	0x04, 0x29
        /*0072*/ 	.short	(.L_42 - .L_41)


	//   ....[0]....
.L_41:
        /*0074*/ 	.word	0xffffffff


	//   ....[1]....
        /*0078*/ 	.word	0xffffffff


	//   ....[2]....
        /*007c*/ 	.word	0xffffffff


	//   ....[3]....
        /*0080*/ 	.word	0xffffffff


	//   ....[4]....
        /*0084*/ 	.word	0xffffffff


	//   ....[5]....
        /*0088*/ 	.word	0xffffffff


	//   ....[6]....
        /*008c*/ 	.word	0xffffffff


	//   ....[7]....
        /*0090*/ 	.word	0xffffffff


	//   ....[8]....
        /*0094*/ 	.word	0xffffffff


	//   ....[9]....
        /*0098*/ 	.word	0xffffffff


	//   ....[10]....
        /*009c*/ 	.word	0xffffffff


	//   ....[11]....
        /*00a0*/ 	.word	0xffffffff


	//   ....[12]....
        /*00a4*/ 	.word	0xffffffff


	//   ....[13]....
        /*00a8*/ 	.word	0xffffffff


	//----- nvinfo : EIATTR_COOP_GROUP_INSTR_OFFSETS
	.align		4
.L_42:
        /*00ac*/ 	.byte	0x04, 0x28
        /*00ae*/ 	.short	(.L_44 - .L_43)


	//   ....[0]....
.L_43:
        /*00b0*/ 	.word	0x00000080


	//   ....[1]....
        /*00b4*/ 	.word	0x000004f0


	//   ....[2]....
        /*00b8*/ 	.word	0x000008b0


	//   ....[3]....
        /*00bc*/ 	.word	0x00000a50


	//   ....[4]....
        /*00c0*/ 	.word	0x00000b50


	//   ....[5]....
        /*00c4*/ 	.word	0x00000cc0


	//   ....[6]....
        /*00c8*/ 	.word	0x00000e60


	//   ....[7]....
        /*00cc*/ 	.word	0x00001020


	//   ....[8]....
        /*00d0*/ 	.word	0x00002200


	//   ....[9]....
        /*00d4*/ 	.word	0x000039e0


	//   ....[10]....
        /*00d8*/ 	.word	0x00003bf0


	//   ....[11]....
        /*00dc*/ 	.word	0x00003c20


	//   ....[12]....
        /*00e0*/ 	.word	0x00004580


	//   ....[13]....
        /*00e4*/ 	.word	0x000047b0


	//----- nvinfo : EIATTR_VRC_CTA_INIT_COUNT
	.align		4
.L_44:
        /*00e8*/ 	.byte	0x02, 0x4a
        /*00ea*/ 	.byte	0x80
	.zero		1


	//----- nvinfo : EIATTR_SYSCALL_OFFSETS
	.align		4
        /*00ec*/ 	.byte	0x04, 0x46
        /*00ee*/ 	.short	(.L_46 - .L_45)


	//   ....[0]....
.L_45:
        /*00f0*/ 	.word	0x00006470


	//   ....[1]....
        /*00f4*/ 	.word	0x000065b0


	//   ....[2]....
        /*00f8*/ 	.word	0x00006de0


	//   ....[3]....
        /*00fc*/ 	.word	0x00007b70


	//   ....[4]....
        /*0100*/ 	.word	0x000088c0


	//   ....[5]....
        /*0104*/ 	.word	0x00009640


	//----- nvinfo : EIATTR_MBARRIER_INSTR_OFFSETS
	.align		4
.L_46:
        /*0108*/ 	.byte	0x04, 0x39
        /*010a*/ 	.short	(.L_48 - .L_47)


	//   ....[0]....
.L_47:
        /*010c*/ 	.word	0x00000610
        /*0110*/ 	.word	0x000000ff
        /*0114*/ 	.word	0x00000000
        /*0118*/ 	.short	0x0100
        /*011a*/ 	.byte	0x04
	.zero		1


	//   ....[1]....
        /*011c*/ 	.word	0x00000620
        /*0120*/ 	.word	0x000000ff
        /*0124*/ 	.word	0x000000a0
        /*0128*/ 	.short	0x0100
        /*012a*/ 	.byte	0x04
	.zero		1


	//   ....[2]....
        /*012c*/ 	.word	0x00000630
        /*0130*/ 	.word	0x000000ff
        /*0134*/ 	.word	0x00000008
        /*0138*/ 	.short	0x0100
        /*013a*/ 	.byte	0x04
	.zero		1


	//   ....[3]....
        /*013c*/ 	.word	0x00000640
        /*0140*/ 	.word	0x000000ff
        /*0144*/ 	.word	0x000000a8
        /*0148*/ 	.short	0x0100
        /*014a*/ 	.byte	0x04
	.zero		1


	//   ....[4]....
        /*014c*/ 	.word	0x00000650
        /*0150*/ 	.word	0x000000ff
        /*0154*/ 	.word	0x00000010
        /*0158*/ 	.short	0x0100
        /*015a*/ 	.byte	0x04
	.zero		1


	//   ....[5]....
        /*015c*/ 	.word	0x00000660
        /*0160*/ 	.word	0x000000ff
        /*0164*/ 	.word	0x000000b0
        /*0168*/ 	.short	0x0100
        /*016a*/ 	.byte	0x04
	.zero		1


	//   ....[6]....
        /*016c*/ 	.word	0x00000670
        /*0170*/ 	.word	0x000000ff
        /*0174*/ 	.word	0x00000018
        /*0178*/ 	.short	0x0100
        /*017a*/ 	.byte	0x04
	.zero		1


	//   ....[7]....
        /*017c*/ 	.word	0x00000680
        /*0180*/ 	.word	0x000000ff
        /*0184*/ 	.word	0x000000b8
        /*0188*/ 	.short	0x0100
        /*018a*/ 	.byte	0x04
	.zero		1


	//   ....[8]....
        /*018c*/ 	.word	0x00000690
        /*0190*/ 	.word	0x000000ff
        /*0194*/ 	.word	0x00000020
        /*0198*/ 	.short	0x0100
        /*019a*/ 	.byte	0x04
	.zero		1


	//   ....[9]....
        /*019c*/ 	.word	0x000006a0
        /*01a0*/ 	.word	0x000000ff
        /*01a4*/ 	.word	0x000000c0
        /*01a8*/ 	.short	0x0100
        /*01aa*/ 	.byte	0x04
	.zero		1


	//   ....[10]....
        /*01ac*/ 	.word	0x000006b0
        /*01b0*/ 	.word	0x000000ff
        /*01b4*/ 	.word	0x00000028
        /*01b8*/ 	.short	0x0100
        /*01ba*/ 	.byte	0x04
	.zero		1


	//   ....[11]....
        /*01bc*/ 	.word	0x000006c0
        /*01c0*/ 	.word	0x000000ff
        /*01c4*/ 	.word	0x000000c8
        /*01c8*/ 	.short	0x0100
        /*01ca*/ 	.byte	0x04
	.zero		1


	//   ....[12]....
        /*01cc*/ 	.word	0x000006d0
        /*01d0*/ 	.word	0x000000ff
        /*01d4*/ 	.word	0x00000030
        /*01d8*/ 	.short	0x0100
        /*01da*/ 	.byte	0x04
	.zero		1


	//   ....[13]....
        /*01dc*/ 	.word	0x000006e0
        /*01e0*/ 	.word	0x000000ff
        /*01e4*/ 	.word	0x000000d0
        /*01e8*/ 	.short	0x0100
        /*01ea*/ 	.byte	0x04
	.zero		1


	//   ....[14]....
        /*01ec*/ 	.word	0x000006f0
        /*01f0*/ 	.word	0x000000ff
        /*01f4*/ 	.word	0x00000038
        /*01f8*/ 	.short	0x0100
        /*01fa*/ 	.byte	0x04
	.zero		1


	//   ....[15]....
        /*01fc*/ 	.word	0x00000700
        /*0200*/ 	.word	0x000000ff
        /*0204*/ 	.word	0x000000d8
        /*0208*/ 	.short	0x0100
        /*020a*/ 	.byte	0x04
	.zero		1


	//   ....[16]....
        /*020c*/ 	.word	0x00000710
        /*0210*/ 	.word	0x000000ff
        /*0214*/ 	.word	0x00000040
        /*0218*/ 	.short	0x0100
        /*021a*/ 	.byte	0x04
	.zero		1


	//   ....[17]....
        /*021c*/ 	.word	0x00000720
        /*0220*/ 	.word	0x000000ff
        /*0224*/ 	.word	0x000000e0
        /*0228*/ 	.short	0x0100
        /*022a*/ 	.byte	0x04
	.zero		1


	//   ....[18]....
        /*022c*/ 	.word	0x00000730
        /*0230*/ 	.word	0x000000ff
        /*0234*/ 	.word	0x00000048
        /*0238*/ 	.short	0x0100
        /*023a*/ 	.byte	0x04
	.zero		1


	//   ....[19]....
        /*023c*/ 	.word	0x00000740
        /*0240*/ 	.word	0x000000ff
        /*0244*/ 	.word	0x000000e8
        /*0248*/ 	.short	0x0100
        /*024a*/ 	.byte	0x04
	.zero		1


	//   ....[20]....
        /*024c*/ 	.word	0x00000750
        /*0250*/ 	.word	0x000000ff
        /*0254*/ 	.word	0x00000050
        /*0258*/ 	.short	0x0100
        /*025a*/ 	.byte	0x04
	.zero		1


	//   ....[21]....
        /*025c*/ 	.word	0x00000760
        /*0260*/ 	.word	0x000000ff
        /*0264*/ 	.word	0x000000f0
        /*0268*/ 	.short	0x0100
        /*026a*/ 	.byte	0x04
	.zero		1


	//   ....[22]....
        /*026c*/ 	.word	0x00000770
        /*0270*/ 	.word	0x000000ff
        /*0274*/ 	.word	0x00000058
        /*0278*/ 	.short	0x0100
        /*027a*/ 	.byte	0x04
	.zero		1


	//   ....[23]....
        /*027c*/ 	.word	0x00000780
        /*0280*/ 	.word	0x000000ff
        /*0284*/ 	.word	0x000000f8
        /*0288*/ 	.short	0x0100
        /*028a*/ 	.byte	0x04
	.zero		1


	//   ....[24]....
        /*028c*/ 	.word	0x00000790
        /*0290*/ 	.word	0x000000ff
        /*0294*/ 	.word	0x00000060
        /*0298*/ 	.short	0x0100
        /*029a*/ 	.byte	0x04
	.zero		1


	//   ....[25]....
        /*029c*/ 	.word	0x000007a0
        /*02a0*/ 	.word	0x000000ff
        /*02a4*/ 	.word	0x00000100
        /*02a8*/ 	.short	0x0100
        /*02aa*/ 	.byte	0x04
	.zero		1


	//   ....[26]....
        /*02ac*/ 	.word	0x000007b0
        /*02b0*/ 	.word	0x000000ff
        /*02b4*/ 	.word	0x00000068
        /*02b8*/ 	.short	0x0100
        /*02ba*/ 	.byte	0x04
	.zero		1


	//   ....[27]....
        /*02bc*/ 	.word	0x000007c0
        /*02c0*/ 	.word	0x000000ff
        /*02c4*/ 	.word	0x00000108
        /*02c8*/ 	.short	0x0100
        /*02ca*/ 	.byte	0x04
	.zero		1


	//   ....[28]....
        /*02cc*/ 	.word	0x000007d0
        /*02d0*/ 	.word	0x000000ff
        /*02d4*/ 	.word	0x00000070
        /*02d8*/ 	.short	0x0100
        /*02da*/ 	.byte	0x04
	.zero		1


	//   ....[29]....
        /*02dc*/ 	.word	0x000007e0
        /*02e0*/ 	.word	0x000000ff
        /*02e4*/ 	.word	0x00000110
        /*02e8*/ 	.short	0x0100
        /*02ea*/ 	.byte	0x04
	.zero		1


	//   ....[30]....
        /*02ec*/ 	.word	0x000007f0
        /*02f0*/ 	.word	0x000000ff
        /*02f4*/ 	.word	0x00000078
        /*02f8*/ 	.short	0x0100
        /*02fa*/ 	.byte	0x04
	.zero		1


	//   ....[31]....
        /*02fc*/ 	.word	0x00000800
        /*0300*/ 	.word	0x000000ff
        /*0304*/ 	.word	0x00000118
        /*0308*/ 	.short	0x0100
        /*030a*/ 	.byte	0x04
	.zero		1


	//   ....[32]....
        /*030c*/ 	.word	0x00000810
        /*0310*/ 	.word	0x000000ff
        /*0314*/ 	.word	0x00000080
        /*0318*/ 	.short	0x0100
        /*031a*/ 	.byte	0x04
	.zero		1


	//   ....[33]....
        /*031c*/ 	.word	0x00000820
        /*0320*/ 	.word	0x000000ff
        /*0324*/ 	.word	0x00000120
        /*0328*/ 	.short	0x0100
        /*032a*/ 	.byte	0x04
	.zero		1


	//   ....[34]....
        /*032c*/ 	.word	0x00000830
        /*0330*/ 	.word	0x000000ff
        /*0334*/ 	.word	0x00000088
        /*0338*/ 	.short	0x0100
        /*033a*/ 	.byte	0x04
	.zero		1


	//   ....[35]....
        /*033c*/ 	.word	0x00000840
        /*0340*/ 	.word	0x000000ff
        /*0344*/ 	.word	0x00000128
        /*0348*/ 	.short	0x0100
        /*034a*/ 	.byte	0x04
	.zero		1


	//   ....[36]....
        /*034c*/ 	.word	0x00000850
        /*0350*/ 	.word	0x000000ff
        /*0354*/ 	.word	0x00000090
        /*0358*/ 	.short	0x0100
        /*035a*/ 	.byte	0x04
	.zero		1


	//   ....[37]....
        /*035c*/ 	.word	0x00000860
        /*0360*/ 	.word	0x000000ff
        /*0364*/ 	.word	0x00000130
        /*0368*/ 	.short	0x0100
        /*036a*/ 	.byte	0x04
	.zero		1


	//   ....[38]....
        /*036c*/ 	.word	0x00000870
        /*0370*/ 	.word	0x000000ff
        /*0374*/ 	.word	0x00000098
        /*0378*/ 	.short	0x0100
        /*037a*/ 	.byte	0x04
	.zero		1


	//   ....[39]....
        /*037c*/ 	.word	0x00000880
        /*0380*/ 	.word	0x000000ff
        /*0384*/ 	.word	0x00000138
        /*0388*/ 	.short	0x0100
        /*038a*/ 	.byte	0x04
	.zero		1


	//   ....[40]....
        /*038c*/ 	.word	0x000009c0
        /*0390*/ 	.word	0x000000ff
        /*0394*/ 	.word	0x00000140
        /*0398*/ 	.short	0x0100
        /*039a*/ 	.byte	0x04
	.zero		1


	//   ....[41]....
        /*039c*/ 	.word	0x000009d0
        /*03a0*/ 	.word	0x000000ff
        /*03a4*/ 	.word	0x00000160
        /*03a8*/ 	.short	0x0100
        /*03aa*/ 	.byte	0x04
	.zero		1


	//   ....[42]....
        /*03ac*/ 	.word	0x000009e0
        /*03b0*/ 	.word	0x000000ff
        /*03b4*/ 	.word	0x00000148
        /*03b8*/ 	.short	0x0100
        /*03ba*/ 	.byte	0x04
	.zero		1


	//   ....[43]....
        /*03bc*/ 	.word	0x000009f0
        /*03c0*/ 	.word	0x000000ff
        /*03c4*/ 	.word	0x00000168
        /*03c8*/ 	.short	0x0100
        /*03ca*/ 	.byte	0x04
	.zero		1


	//   ....[44]....
        /*03cc*/ 	.word	0x00000a00
        /*03d0*/ 	.word	0x000000ff
        /*03d4*/ 	.word	0x00000150
        /*03d8*/ 	.short	0x0100
        /*03da*/ 	.byte	0x04
	.zero		1


	//   ....[45]....
        /*03dc*/ 	.word	0x00000a10
        /*03e0*/ 	.word	0x000000ff
        /*03e4*/ 	.word	0x00000170
        /*03e8*/ 	.short	0x0100
        /*03ea*/ 	.byte	0x04
	.zero		1


	//   ....[46]....
        /*03ec*/ 	.word	0x00000a20
        /*03f0*/ 	.word	0x000000ff
        /*03f4*/ 	.word	0x00000158
        /*03f8*/ 	.short	0x0100
        /*03fa*/ 	.byte	0x04
	.zero		1


	//   ....[47]....
        /*03fc*/ 	.word	0x00000a30
        /*0400*/ 	.word	0x000000ff
        /*0404*/ 	.word	0x00000178
        /*0408*/ 	.short	0x0100
        /*040a*/ 	.byte	0x04
	.zero		1


	//   ....[48]....
        /*040c*/ 	.word	0x00000b20
        /*0410*/ 	.word	0x000000ff
        /*0414*/ 	.word	0x00000180
        /*0418*/ 	.short	0x0100
        /*041a*/ 	.byte	0x06
	.zero		1


	//   ....[49]....
        /*041c*/ 	.word	0x00000b30
        /*0420*/ 	.word	0x000000ff
        /*0424*/ 	.word	0x00000188
        /*0428*/ 	.short	0x0100
        /*042a*/ 	.byte	0x06
	.zero		1


	//   ....[50]....
        /*042c*/ 	.word	0x00000c70
        /*0430*/ 	.word	0x000000ff
        /*0434*/ 	.word	0x00000190
        /*0438*/ 	.short	0x0100
        /*043a*/ 	.byte	0x06
	.zero		1


	//   ....[51]....
        /*043c*/ 	.word	0x00000c80
        /*0440*/ 	.word	0x000000ff
        /*0444*/ 	.word	0x000001a0
        /*0448*/ 	.short	0x0100
        /*044a*/ 	.byte	0x06
	.zero		1


	//   ....[52]....
        /*044c*/ 	.word	0x00000c90
        /*0450*/ 	.word	0x000000ff
        /*0454*/ 	.word	0x00000198
        /*0458*/ 	.short	0x0100
        /*045a*/ 	.byte	0x06
	.zero		1


	//   ....[53]....
        /*045c*/ 	.word	0x00000ca0
        /*0460*/ 	.word	0x000000ff
        /*0464*/ 	.word	0x000001a8
        /*0468*/ 	.short	0x0100
        /*046a*/ 	.byte	0x06
	.zero		1


	//   ....[54]....
        /*046c*/ 	.word	0x00000dd0
        /*0470*/ 	.word	0x000000ff
        /*0474*/ 	.word	0x000001b0
        /*0478*/ 	.short	0x0100
        /*047a*/ 	.byte	0x04
	.zero		1


	//   ....[55]....
        /*047c*/ 	.word	0x00000de0
        /*0480*/ 	.word	0x000000ff
        /*0484*/ 	.word	0x000001d0
        /*0488*/ 	.short	0x0100
        /*048a*/ 	.byte	0x04
	.zero		1


	//   ....[56]....
        /*048c*/ 	.word	0x00000df0
        /*0490*/ 	.word	0x000000ff
        /*0494*/ 	.word	0x000001b8
        /*0498*/ 	.short	0x0100
        /*049a*/ 	.byte	0x04
	.zero		1


	//   ....[57]....
        /*049c*/ 	.word	0x00000e00
        /*04a0*/ 	.word	0x000000ff
        /*04a4*/ 	.word	0x000001d8
        /*04a8*/ 	.short	0x0100
        /*04aa*/ 	.byte	0x04
	.zero		1


	//   ....[58]....
        /*04ac*/ 	.word	0x00000e10
        /*04b0*/ 	.word	0x000000ff
        /*04b4*/ 	.word	0x000001c0
        /*04b8*/ 	.short	0x0100
        /*04ba*/ 	.byte	0x04
	.zero		1


	//   ....[59]....
        /*04bc*/ 	.word	0x00000e20
        /*04c0*/ 	.word	0x000000ff
        /*04c4*/ 	.word	0x000001e0
        /*04c8*/ 	.short	0x0100
        /*04ca*/ 	.byte	0x04
	.zero		1


	//   ....[60]....
        /*04cc*/ 	.word	0x00000e30
        /*04d0*/ 	.word	0x000000ff
        /*04d4*/ 	.word	0x000001c8
        /*04d8*/ 	.short	0x0100
        /*04da*/ 	.byte	0x04
	.zero		1


	//   ....[61]....
        /*04dc*/ 	.word	0x00000e40
        /*04e0*/ 	.word	0x000000ff
        /*04e4*/ 	.word	0x000001e8
        /*04e8*/ 	.short	0x0100
        /*04ea*/ 	.byte	0x04
	.zero		1


	//   ....[62]....
        /*04ec*/ 	.word	0x00000f30
        /*04f0*/ 	.word	0x000000ff
        /*04f4*/ 	.word	0x000001f0
        /*04f8*/ 	.short	0x0100
        /*04fa*/ 	.byte	0x04
	.zero		1


	//   ....[63]....
        /*04fc*/ 	.word	0x00000f40
        /*0500*/ 	.word	0x000000ff
        /*0504*/ 	.word	0x00000200
        /*0508*/ 	.short	0x0100
        /*050a*/ 	.byte	0x04
	.zero		1


	//   ....[64]....
        /*050c*/ 	.word	0x00000f50
        /*0510*/ 	.word	0x000000ff
        /*0514*/ 	.word	0x000001f8
        /*0518*/ 	.short	0x0100
        /*051a*/ 	.byte	0x04
	.zero		1


	//   ....[65]....
        /*051c*/ 	.word	0x00000f60
        /*0520*/ 	.word	0x000000ff
        /*0524*/ 	.word	0x00000208
        /*0528*/ 	.short	0x0100
        /*052a*/ 	.byte	0x04
	.zero		1


	//   ....[66]....
        /*052c*/ 	.word	0x00001ab0
        /*0530*/ 	.word	0x00000000
        /*0534*/ 	.word	0x00000200
        /*0538*/ 	.short	0x010a
        /*053a*/ 	.byte	0xff
	.zero		1


	//   ....[67]....
        /*053c*/ 	.word	0x00001ad0
        /*0540*/ 	.word	0x00000000
        /*0544*/ 	.word	0x000001f0
        /*0548*/ 	.short	0x0101
        /*054a*/ 	.byte	0xff
	.zero		1


	//   ....[68]....
        /*054c*/ 	.word	0x00001b90
        /*0550*/ 	.word	0x000000ff
        /*0554*/ 	.word	0x000000a0
        /*0558*/ 	.short	0x010a
        /*055a*/ 	.byte	0x04
	.zero		1


	//   ....[69]....
        /*055c*/ 	.word	0x00001c10
        /*0560*/ 	.word	0x000000ff
        /*0564*/ 	.word	0x000000a0
        /*0568*/ 	.short	0x010a
        /*056a*/ 	.byte	0x21
	.zero		1


	//   ....[70]....
        /*056c*/ 	.word	0x00001da0
        /*0570*/ 	.word	0x000000ff
        /*0574*/ 	.word	0x000000a0
        /*0578*/ 	.short	0x010a
        /*057a*/ 	.byte	0x08
	.zero		1


	//   ....[71]....
        /*057c*/ 	.word	0x00001ec0
        /*0580*/ 	.word	0x000000ff
        /*0584*/ 	.word	0x00000188
        /*0588*/ 	.short	0x0101
        /*058a*/ 	.byte	0x07
	.zero		1


	//   ....[72]....
        /*058c*/ 	.word	0x00001ee0
        /*0590*/ 	.word	0x000000ff
        /*0594*/ 	.word	0x000000a0
        /*0598*/ 	.short	0x010a
        /*059a*/ 	.byte	0x04
	.zero		1


	//   ....[73]....
        /*059c*/ 	.word	0x00001f60
        /*05a0*/ 	.word	0x000000ff
        /*05a4*/ 	.word	0x000000a0
        /*05a8*/ 	.short	0x010a
        /*05aa*/ 	.byte	0x09
	.zero		1


	//   ....[74]....
        /*05ac*/ 	.word	0x00002100
        /*05b0*/ 	.word	0x000000ff
        /*05b4*/ 	.word	0x000000a0
        /*05b8*/ 	.short	0x010a
        /*05ba*/ 	.byte	0x06
	.zero		1


	//   ....[75]....
        /*05bc*/ 	.word	0x00002230
        /*05c0*/ 	.word	0x00000003
        /*05c4*/ 	.word	0x00000190
        /*05c8*/ 	.short	0x010a
        /*05ca*/ 	.byte	0xff
	.zero		1


	//   ....[76]....
        /*05cc*/ 	.word	0x00002380
        /*05d0*/ 	.word	0x00000000
        /*05d4*/ 	.word	0x00000000
        /*05d8*/ 	.short	0x0101
        /*05da*/ 	.byte	0xff
	.zero		1


	//   ....[77]....
        /*05dc*/ 	.word	0x00002930
        /*05e0*/ 	.word	0x000000ff
        /*05e4*/ 	.word	0x00000000
        /*05e8*/ 	.short	0x010a
        /*05ea*/ 	.byte	0x04
	.zero		1


	//   ....[78]....
        /*05ec*/ 	.word	0x000029c0
        /*05f0*/ 	.word	0x000000ff
        /*05f4*/ 	.word	0x00000000
        /*05f8*/ 	.short	0x010a
        /*05fa*/ 	.byte	0x05
	.zero		1


	//   ....[79]....
        /*05fc*/ 	.word	0x00002a50
        /*0600*/ 	.word	0x000000ff
        /*0604*/ 	.word	0x00000000
        /*0608*/ 	.short	0x010a
        /*060a*/ 	.byte	0x05
	.zero		1


	//   ....[80]....
        /*060c*/ 	.word	0x00002ae0
        /*0610*/ 	.word	0x000000ff
        /*0614*/ 	.word	0x00000000
        /*0618*/ 	.short	0x010a
        /*061a*/ 	.byte	0x05
	.zero		1


	//   ....[81]....
        /*061c*/ 	.word	0x00002b70
        /*0620*/ 	.word	0x000000ff
        /*0624*/ 	.word	0x00000000
        /*0628*/ 	.short	0x010a
        /*062a*/ 	.byte	0x05
	.zero		1


	//   ....[82]....
        /*062c*/ 	.word	0x00002c00
        /*0630*/ 	.word	0x000000ff
        /*0634*/ 	.word	0x00000000
        /*0638*/ 	.short	0x010a
        /*063a*/ 	.byte	0x05
	.zero		1


	//   ....[83]....
        /*063c*/ 	.word	0x00002c90
        /*0640*/ 	.word	0x000000ff
        /*0644*/ 	.word	0x00000000
        /*0648*/ 	.short	0x010a
        /*064a*/ 	.byte	0x05
	.zero		1


	//   ....[84]....
        /*064c*/ 	.word	0x00002d20
        /*0650*/ 	.word	0x000000ff
        /*0654*/ 	.word	0x00000000
        /*0658*/ 	.short	0x010a
        /*065a*/ 	.byte	0x05
	.zero		1


	//   ....[85]....
        /*065c*/ 	.word	0x00002db0
        /*0660*/ 	.word	0x000000ff
        /*0664*/ 	.word	0x00000000
        /*0668*/ 	.short	0x010a
        /*066a*/ 	.byte	0x05
	.zero		1


	//   ....[86]....
        /*066c*/ 	.word	0x00002e40
        /*0670*/ 	.word	0x000000ff
        /*0674*/ 	.word	0x00000000
        /*0678*/ 	.short	0x010a
        /*067a*/ 	.byte	0x05
	.zero		1


	//   ....[87]....
        /*067c*/ 	.word	0x00002ed0
        /*0680*/ 	.word	0x000000ff
        /*0684*/ 	.word	0x00000000
        /*0688*/ 	.short	0x010a
        /*068a*/ 	.byte	0x05
	.zero		1


	//   ....[88]....
        /*068c*/ 	.word	0x00002f60
        /*0690*/ 	.word	0x000000ff
        /*0694*/ 	.word	0x00000000
        /*0698*/ 	.short	0x010a
        /*069a*/ 	.byte	0x05
	.zero		1


	//   ....[89]....
        /*069c*/ 	.word	0x00002ff0
        /*06a0*/ 	.word	0x000000ff
        /*06a4*/ 	.word	0x00000000
        /*06a8*/ 	.short	0x010a
        /*06aa*/ 	.byte	0x05
	.zero		1


	//   ....[90]....
        /*06ac*/ 	.word	0x00003080
        /*06b0*/ 	.word	0x000000ff
        /*06b4*/ 	.word	0x00000000
        /*06b8*/ 	.short	0x010a
        /*06ba*/ 	.byte	0x05
	.zero		1


	//   ....[91]....
        /*06bc*/ 	.word	0x00003110
        /*06c0*/ 	.word	0x000000ff
        /*06c4*/ 	.word	0x00000000
        /*06c8*/ 	.short	0x010a
        /*06ca*/ 	.byte	0x05
	.zero		1


	//   ....[92]....
        /*06cc*/ 	.word	0x000031a0
        /*06d0*/ 	.word	0x000000ff
        /*06d4*/ 	.word	0x00000000
        /*06d8*/ 	.short	0x010a
        /*06da*/ 	.byte	0x05
	.zero		1


	//   ....[93]....
        /*06dc*/ 	.word	0x00003230
        /*06e0*/ 	.word	0x000000ff
        /*06e4*/ 	.word	0x00000000
        /*06e8*/ 	.short	0x010a
        /*06ea*/ 	.byte	0x05
	.zero		1


	//   ....[94]....
        /*06ec*/ 	.word	0x000032c0
        /*06f0*/ 	.word	0x000000ff
        /*06f4*/ 	.word	0x00000000
        /*06f8*/ 	.short	0x010a
        /*06fa*/ 	.byte	0x05
	.zero		1


	//   ....[95]....
        /*06fc*/ 	.word	0x00003350
        /*0700*/ 	.word	0x000000ff
        /*0704*/ 	.word	0x00000000
        /*0708*/ 	.short	0x010a
        /*070a*/ 	.byte	0x05
	.zero		1


	//   ....[96]....
        /*070c*/ 	.word	0x000033f0
        /*0710*/ 	.word	0x00000000
        /*0714*/ 	.word	0x00000000
        /*0718*/ 	.short	0x010a
        /*071a*/ 	.byte	0xff
	.zero		1


	//   ....[97]....
        /*071c*/ 	.word	0x00003530
        /*0720*/ 	.word	0x00000002
        /*0724*/ 	.word	0x000001f0
        /*0728*/ 	.short	0x010a
        /*072a*/ 	.byte	0xff
	.zero		1


	//   ....[98]....
        /*072c*/ 	.word	0x00003590
        /*0730*/ 	.word	0x00000004
        /*0734*/ 	.word	0x00000000
        /*0738*/ 	.short	0x0101
        /*073a*/ 	.byte	0xff
	.zero		1


	//   ....[99]....
        /*073c*/ 	.word	0x000035b0
        /*0740*/ 	.word	0x000000ff
        /*0744*/ 	.word	0x000001a0
        /*0748*/ 	.short	0x010a
        /*074a*/ 	.byte	0x04
	.zero		1


	//   ....[100]....
        /*074c*/ 	.word	0x000036d0
        /*0750*/ 	.word	0x00000002
        /*0754*/ 	.word	0x00000190
        /*0758*/ 	.short	0x010a
        /*075a*/ 	.byte	0xff
	.zero		1


	//   ....[101]....
        /*075c*/ 	.word	0x000037e0
        /*0760*/ 	.word	0x00000002
        /*0764*/ 	.word	0x00000000
        /*0768*/ 	.short	0x0101
        /*076a*/ 	.byte	0xff
	.zero		1


	//   ....[102]....
        /*076c*/ 	.word	0x00003870
        /*0770*/ 	.word	0x000000ff
        /*0774*/ 	.word	0x000001a0
        /*0778*/ 	.short	0x0106
        /*077a*/ 	.byte	0x04
	.zero		1


	//   ....[103]....
        /*077c*/ 	.word	0x00003890
        /*0780*/ 	.word	0x000000ff
        /*0784*/ 	.word	0x000001a0
        /*0788*/ 	.short	0x010a
        /*078a*/ 	.byte	0x04
	.zero		1


	//   ....[104]....
        /*078c*/ 	.word	0x00003920
        /*0790*/ 	.word	0x000000ff
        /*0794*/ 	.word	0x000001a0
        /*0798*/ 	.short	0x0106
        /*079a*/ 	.byte	0x07
	.zero		1


	//   ....[105]....
        /*079c*/ 	.word	0x00003960
        /*07a0*/ 	.word	0x00000000
        /*07a4*/ 	.word	0x000001a0
        /*07a8*/ 	.short	0x010a
        /*07aa*/ 	.byte	0xff
	.zero		1


	//   ....[106]....
        /*07ac*/ 	.word	0x00003e60
        /*07b0*/ 	.word	0x00000000
        /*07b4*/ 	.word	0x00000190
        /*07b8*/ 	.short	0x010a
        /*07ba*/ 	.byte	0xff
	.zero		1


	//   ....[107]....
        /*07bc*/ 	.word	0x00003f60
        /*07c0*/ 	.word	0x00000003
        /*07c4*/ 	.word	0x00000000
        /*07c8*/ 	.short	0x0101
        /*07ca*/ 	.byte	0xff
	.zero		1


	//   ....[108]....
        /*07cc*/ 	.word	0x00003f70
        /*07d0*/ 	.word	0x000000ff
        /*07d4*/ 	.word	0x00000000
        /*07d8*/ 	.short	0x010a
        /*07da*/ 	.byte	0x04
	.zero		1


	//   ....[109]....
        /*07dc*/ 	.word	0x00003f90
        /*07e0*/ 	.word	0x000000ff
        /*07e4*/ 	.word	0x000001d0
        /*07e8*/ 	.short	0x010a
        /*07ea*/ 	.byte	0x13
	.zero		1


	//   ....[110]....
        /*07ec*/ 	.word	0x000040d0
        /*07f0*/ 	.word	0x000000ff
        /*07f4*/ 	.word	0x00000000
        /*07f8*/ 	.short	0x010a
        /*07fa*/ 	.byte	0x06
	.zero		1


	//   ....[111]....
        /*07fc*/ 	.word	0x000041d0
        /*0800*/ 	.word	0x000000ff
        /*0804*/ 	.word	0x00000000
        /*0808*/ 	.short	0x010a
        /*080a*/ 	.byte	0x04
	.zero		1


	//   ....[112]....
        /*080c*/ 	.word	0x000043b0
        /*0810*/ 	.word	0x000000ff
        /*0814*/ 	.word	0x00000000
        /*0818*/ 	.short	0x010a
        /*081a*/ 	.byte	0x04
	.zero		1


	//   ....[113]....
        /*081c*/ 	.word	0x00004440
        /*0820*/ 	.word	0x000000ff
        /*0824*/ 	.word	0x00000000
        /*0828*/ 	.short	0x010a
        /*082a*/ 	.byte	0x05
	.zero		1


	//   ....[114]....
        /*082c*/ 	.word	0x000044d0
        /*0830*/ 	.word	0x000000ff
        /*0834*/ 	.word	0x00000000
        /*0838*/ 	.short	0x010a
        /*083a*/ 	.byte	0x05
	.zero		1


	//   ....[115]....
        /*083c*/ 	.word	0x00004560
        /*0840*/ 	.word	0x000000ff
        /*0844*/ 	.word	0x00000000
        /*0848*/ 	.short	0x010a
        /*084a*/ 	.byte	0x04
	.zero		1


	//   ....[116]....
        /*084c*/ 	.word	0x00004ac0
        /*0850*/ 	.word	0x00000008
        /*0854*/ 	.word	0x00000190
        /*0858*/ 	.short	0x010a
        /*085a*/ 	.byte	0xff
	.zero		1


	//   ....[117]....
        /*085c*/ 	.word	0x00004c30
        /*0860*/ 	.word	0x00000000
        /*0864*/ 	.word	0x00000000
        /*0868*/ 	.short	0x0101
        /*086a*/ 	.byte	0xff
	.zero		1


	//   ....[118]....
        /*086c*/ 	.word	0x00005110
        /*0870*/ 	.word	0x000000ff
        /*0874*/ 	.word	0x00000188
        /*0878*/ 	.short	0x010a
        /*087a*/ 	.byte	0x15
	.zero		1


	//   ....[119]....
        /*087c*/ 	.word	0x000052a0
        /*0880*/ 	.word	0x000000ff
        /*0884*/ 	.word	0x00000160
        /*0888*/ 	.short	0x010a
        /*088a*/ 	.byte	0x15
	.zero		1


	//   ....[120]....
        /*088c*/ 	.word	0x000053f0
        /*0890*/ 	.word	0x000000ff
        /*0894*/ 	.word	0x00000140
        /*0898*/ 	.short	0x010b
        /*089a*/ 	.byte	0x15
	.zero		1


	//   ....[121]....
        /*089c*/ 	.word	0x00005400
        /*08a0*/ 	.word	0x000000ff
        /*08a4*/ 	.word	0x00000000
        /*08a8*/ 	.short	0x0101
        /*08aa*/ 	.byte	0x32
	.zero		1


	//   ....[122]....
        /*08ac*/ 	.word	0x00005410
        /*08b0*/ 	.word	0x000000ff
        /*08b4*/ 	.word	0x00000168
        /*08b8*/ 	.short	0x010a
        /*08ba*/ 	.byte	0x15
	.zero		1


	//   ....[123]....
        /*08bc*/ 	.word	0x00005560
        /*08c0*/ 	.word	0x000000ff
        /*08c4*/ 	.word	0x00000148
        /*08c8*/ 	.short	0x010b
        /*08ca*/ 	.byte	0x15
	.zero		1


	//   ....[124]....
        /*08cc*/ 	.word	0x00005570
        /*08d0*/ 	.word	0x000000ff
        /*08d4*/ 	.word	0x00000000
        /*08d8*/ 	.short	0x0101
        /*08da*/ 	.byte	0x31
	.zero		1


	//   ....[125]....
        /*08dc*/ 	.word	0x00005580
        /*08e0*/ 	.word	0x000000ff
        /*08e4*/ 	.word	0x00000170
        /*08e8*/ 	.short	0x010a
        /*08ea*/ 	.byte	0x15
	.zero		1


	//   ....[126]....
        /*08ec*/ 	.word	0x000056e0
        /*08f0*/ 	.word	0x000000ff
        /*08f4*/ 	.word	0x00000150
        /*08f8*/ 	.short	0x010b
        /*08fa*/ 	.byte	0x15
	.zero		1


	//   ....[127]....
        /*08fc*/ 	.word	0x000056f0
        /*0900*/ 	.word	0x000000ff
        /*0904*/ 	.word	0x00000000
        /*0908*/ 	.short	0x0101
        /*090a*/ 	.byte	0x30
	.zero		1


	//   ....[128]....
        /*090c*/ 	.word	0x00005700
        /*0910*/ 	.word	0x000000ff
        /*0914*/ 	.word	0x00000178
        /*0918*/ 	.short	0x010a
        /*091a*/ 	.byte	0x15
	.zero		1


	//   ....[129]....
        /*091c*/ 	.word	0x000058f0
        /*0920*/ 	.word	0x000000ff
        /*0924*/ 	.word	0x00000158
        /*0928*/ 	.short	0x010b
        /*092a*/ 	.byte	0x15
	.zero		1


	//   ....[130]....
        /*092c*/ 	.word	0x00005900
        /*0930*/ 	.word	0x000000ff
        /*0934*/ 	.word	0x00000000
        /*0938*/ 	.short	0x0101
        /*093a*/ 	.byte	0x2b
	.zero		1


	//   ....[131]....
        /*093c*/ 	.word	0x00005930
        /*0940*/ 	.word	0x000000ff
        /*0944*/ 	.word	0x00000160
        /*0948*/ 	.short	0x010a
        /*094a*/ 	.byte	0x15
	.zero		1


	//   ....[132]....
        /*094c*/ 	.word	0x00005950
        /*0950*/ 	.word	0x000000ff
        /*0954*/ 	.word	0x00000168
        /*0958*/ 	.short	0x010a
        /*095a*/ 	.byte	0x15
	.zero		1


	//   ....[133]....
        /*095c*/ 	.word	0x00005970
        /*0960*/ 	.word	0x000000ff
        /*0964*/ 	.word	0x00000170
        /*0968*/ 	.short	0x010a
        /*096a*/ 	.byte	0x15
	.zero		1


	//   ....[134]....
        /*096c*/ 	.word	0x000059b0
        /*0970*/ 	.word	0x00000000
        /*0974*/ 	.word	0x00000178
        /*0978*/ 	.short	0x010a
        /*097a*/ 	.byte	0xff
	.zero		1


	//   ....[135]....
        /*097c*/ 	.word	0x00005d00
        /*0980*/ 	.word	0x00000003
        /*0984*/ 	.word	0x00000190
        /*0988*/ 	.short	0x010a
        /*098a*/ 	.byte	0xff
	.zero		1


	//   ....[136]....
        /*098c*/ 	.word	0x00005e80
        /*0990*/ 	.word	0x00000000
        /*0994*/ 	.word	0x00000000
        /*0998*/ 	.short	0x0101
        /*099a*/ 	.byte	0xff
	.zero		1


	//   ....[137]....
        /*099c*/ 	.word	0x000069d0
        /*09a0*/ 	.word	0x00000002
        /*09a4*/ 	.word	0x00000140
        /*09a8*/ 	.short	0x010a
        /*09aa*/ 	.byte	0xff
	.zero		1


	//   ....[138]....
        /*09ac*/ 	.word	0x00006a40
        /*09b0*/ 	.word	0x00000047
        /*09b4*/ 	.word	0x000001b0
        /*09b8*/ 	.short	0x010a
        /*09ba*/ 	.byte	0xff
	.zero		1


	//   ....[139]....
        /*09bc*/ 	.word	0x00006b30
        /*09c0*/ 	.word	0x00000002
        /*09c4*/ 	.word	0x00000140
        /*09c8*/ 	.short	0x010a
        /*09ca*/ 	.byte	0xff
	.zero		1


	//   ....[140]....
        /*09cc*/ 	.word	0x00006c40
        /*09d0*/ 	.word	0x00000000
        /*09d4*/ 	.word	0x00000000
        /*09d8*/ 	.short	0x0101
        /*09da*/ 	.byte	0xff
	.zero		1


	//   ....[141]....
        /*09dc*/ 	.word	0x00006cc0
        /*09e0*/ 	.word	0x00000047
        /*09e4*/ 	.word	0x000001b0
        /*09e8*/ 	.short	0x010a
        /*09ea*/ 	.byte	0xff
	.zero		1


	//   ....[142]....
        /*09ec*/ 	.word	0x00007810
        /*09f0*/ 	.word	0x00000070
        /*09f4*/ 	.word	0x00000140
        /*09f8*/ 	.short	0x010a
        /*09fa*/ 	.byte	0xff
	.zero		1


	//   ....[143]....
        /*09fc*/ 	.word	0x000078e0
        /*0a00*/ 	.word	0x00000070
        /*0a04*/ 	.word	0x00000140
        /*0a08*/ 	.short	0x010a
        /*0a0a*/ 	.byte	0xff
	.zero		1


	//   ....[144]....
        /*0a0c*/ 	.word	0x000079f0
        /*0a10*/ 	.word	0x00000000
        /*0a14*/ 	.word	0x00000000
        /*0a18*/ 	.short	0x0101
        /*0a1a*/ 	.byte	0xff
	.zero		1


	//   ....[145]....
        /*0a1c*/ 	.word	0x00008560
        /*0a20*/ 	.word	0x00000070
        /*0a24*/ 	.word	0x00000140
        /*0a28*/ 	.short	0x010a
        /*0a2a*/ 	.byte	0xff
	.zero		1


	//   ....[146]....
        /*0a2c*/ 	.word	0x00008630
        /*0a30*/ 	.word	0x00000070
        /*0a34*/ 	.word	0x00000140
        /*0a38*/ 	.short	0x010a
        /*0a3a*/ 	.byte	0xff
	.zero		1


	//   ....[147]....
        /*0a3c*/ 	.word	0x00008740
        /*0a40*/ 	.word	0x00000000
        /*0a44*/ 	.word	0x00000000
        /*0a48*/ 	.short	0x0101
        /*0a4a*/ 	.byte	0xff
	.zero		1


	//   ....[148]....
        /*0a4c*/ 	.word	0x000092e0
        /*0a50*/ 	.word	0x00000066
        /*0a54*/ 	.word	0x00000140
        /*0a58*/ 	.short	0x010a
        /*0a5a*/ 	.byte	0xff
	.zero		1


	//   ....[149]....
        /*0a5c*/ 	.word	0x000093b0
        /*0a60*/ 	.word	0x00000066
        /*0a64*/ 	.word	0x00000140
        /*0a68*/ 	.short	0x010a
        /*0a6a*/ 	.byte	0xff
	.zero		1


	//   ....[150]....
        /*0a6c*/ 	.word	0x000094c0
        /*0a70*/ 	.word	0x00000000
        /*0a74*/ 	.word	0x00000000
        /*0a78*/ 	.short	0x0101
        /*0a7a*/ 	.byte	0xff
	.zero		1


	//   ....[151]....
        /*0a7c*/ 	.word	0x00009950
        /*0a80*/ 	.word	0x000000ff
        /*0a84*/ 	.word	0x00000000
        /*0a88*/ 	.short	0x0101
        /*0a8a*/ 	.byte	0x04
	.zero		1


	//   ....[152]....
        /*0a8c*/ 	.word	0x0000a160
        /*0a90*/ 	.word	0x00000000
        /*0a94*/ 	.word	0x00000200
        /*0a98*/ 	.short	0x010a
        /*0a9a*/ 	.byte	0xff
	.zero		1


	//   ....[153]....
        /*0a9c*/ 	.word	0x0000a1c0
        /*0aa0*/ 	.word	0x00000000
        /*0aa4*/ 	.word	0x000000a0
        /*0aa8*/ 	.short	0x010a
        /*0aaa*/ 	.byte	0xff
	.zero		1


	//   ....[154]....
        /*0aac*/ 	.word	0x0000a220
        /*0ab0*/ 	.word	0x00000000
        /*0ab4*/ 	.word	0x000000a0
        /*0ab8*/ 	.short	0x010a
        /*0aba*/ 	.byte	0xff
	.zero		1


	//   ....[155]....
        /*0abc*/ 	.word	0x0000a270
        /*0ac0*/ 	.word	0x00000003
        /*0ac4*/ 	.word	0x00000190
        /*0ac8*/ 	.short	0x010a
        /*0aca*/ 	.byte	0xff
	.zero		1


	//   ....[156]....
        /*0acc*/ 	.word	0x0000a2d0
        /*0ad0*/ 	.word	0x00000000
        /*0ad4*/ 	.word	0x00000000
        /*0ad8*/ 	.short	0x010a
        /*0ada*/ 	.byte	0xff
	.zero		1


	//   ....[157]....
        /*0adc*/ 	.word	0x0000a330
        /*0ae0*/ 	.word	0x00000000
        /*0ae4*/ 	.word	0x00000000
        /*0ae8*/ 	.short	0x010a
        /*0aea*/ 	.byte	0xff
	.zero		1


	//   ....[158]....
        /*0aec*/ 	.word	0x0000a390
        /*0af0*/ 	.word	0x00000000
        /*0af4*/ 	.word	0x00000000
        /*0af8*/ 	.short	0x010a
        /*0afa*/ 	.byte	0xff
	.zero		1


	//   ....[159]....
        /*0afc*/ 	.word	0x0000a3f0
        /*0b00*/ 	.word	0x00000000
        /*0b04*/ 	.word	0x00000000
        /*0b08*/ 	.short	0x010a
        /*0b0a*/ 	.byte	0xff
	.zero		1


	//   ....[160]....
        /*0b0c*/ 	.word	0x0000a450
        /*0b10*/ 	.word	0x00000000
        /*0b14*/ 	.word	0x00000000
        /*0b18*/ 	.short	0x010a
        /*0b1a*/ 	.byte	0xff
	.zero		1


	//   ....[161]....
        /*0b1c*/ 	.word	0x0000a4b0
        /*0b20*/ 	.word	0x00000000
        /*0b24*/ 	.word	0x00000000
        /*0b28*/ 	.short	0x010a
        /*0b2a*/ 	.byte	0xff
	.zero		1


	//   ....[162]....
        /*0b2c*/ 	.word	0x0000a510
        /*0b30*/ 	.word	0x00000000
        /*0b34*/ 	.word	0x00000000
        /*0b38*/ 	.short	0x010a
        /*0b3a*/ 	.byte	0xff
	.zero		1


	//   ....[163]....
        /*0b3c*/ 	.word	0x0000a570
        /*0b40*/ 	.word	0x00000000
        /*0b44*/ 	.word	0x00000000
        /*0b48*/ 	.short	0x010a
        /*0b4a*/ 	.byte	0xff
	.zero		1


	//   ....[164]....
        /*0b4c*/ 	.word	0x0000a5d0
        /*0b50*/ 	.word	0x00000000
        /*0b54*/ 	.word	0x00000000
        /*0b58*/ 	.short	0x010a
        /*0b5a*/ 	.byte	0xff
	.zero		1


	//   ....[165]....
        /*0b5c*/ 	.word	0x0000a630
        /*0b60*/ 	.word	0x00000000
        /*0b64*/ 	.word	0x00000000
        /*0b68*/ 	.short	0x010a
        /*0b6a*/ 	.byte	0xff
	.zero		1


	//   ....[166]....
        /*0b6c*/ 	.word	0x0000a690
        /*0b70*/ 	.word	0x00000000
        /*0b74*/ 	.word	0x00000000
        /*0b78*/ 	.short	0x010a
        /*0b7a*/ 	.byte	0xff
	.zero		1


	//   ....[167]....
        /*0b7c*/ 	.word	0x0000a6f0
        /*0b80*/ 	.word	0x00000000
        /*0b84*/ 	.word	0x00000000
        /*0b88*/ 	.short	0x010a
        /*0b8a*/ 	.byte	0xff
	.zero		1


	//   ....[168]....
        /*0b8c*/ 	.word	0x0000a750
        /*0b90*/ 	.word	0x00000000
        /*0b94*/ 	.word	0x00000000
        /*0b98*/ 	.short	0x010a
        /*0b9a*/ 	.byte	0xff
	.zero		1


	//   ....[169]....
        /*0b9c*/ 	.word	0x0000a7b0
        /*0ba0*/ 	.word	0x00000000
        /*0ba4*/ 	.word	0x00000000
        /*0ba8*/ 	.short	0x010a
        /*0baa*/ 	.byte	0xff
	.zero		1


	//   ....[170]....
        /*0bac*/ 	.word	0x0000a810
        /*0bb0*/ 	.word	0x00000000
        /*0bb4*/ 	.word	0x00000000
        /*0bb8*/ 	.short	0x010a
        /*0bba*/ 	.byte	0xff
	.zero		1


	//   ....[171]....
        /*0bbc*/ 	.word	0x0000a870
        /*0bc0*/ 	.word	0x00000000
        /*0bc4*/ 	.word	0x00000000
        /*0bc8*/ 	.short	0x010a
        /*0bca*/ 	.byte	0xff
	.zero		1


	//   ....[172]....
        /*0bcc*/ 	.word	0x0000a8d0
        /*0bd0*/ 	.word	0x00000000
        /*0bd4*/ 	.word	0x00000000
        /*0bd8*/ 	.short	0x010a
        /*0bda*/ 	.byte	0xff
	.zero		1


	//   ....[173]....
        /*0bdc*/ 	.word	0x0000a930
        /*0be0*/ 	.word	0x00000000
        /*0be4*/ 	.word	0x00000000
        /*0be8*/ 	.short	0x010a
        /*0bea*/ 	.byte	0xff
	.zero		1


	//   ....[174]....
        /*0bec*/ 	.word	0x0000a990
        /*0bf0*/ 	.word	0x00000000
        /*0bf4*/ 	.word	0x00000000
        /*0bf8*/ 	.short	0x010a
        /*0bfa*/ 	.byte	0xff
	.zero		1


	//   ....[175]....
        /*0bfc*/ 	.word	0x0000a9e0
        /*0c00*/ 	.word	0x00000002
        /*0c04*/ 	.word	0x000001f0
        /*0c08*/ 	.short	0x010a
        /*0c0a*/ 	.byte	0xff
	.zero		1


	//   ....[176]....
        /*0c0c*/ 	.word	0x0000aa40
        /*0c10*/ 	.word	0x00000002
        /*0c14*/ 	.word	0x000001a0
        /*0c18*/ 	.short	0x010a
        /*0c1a*/ 	.byte	0xff
	.zero		1


	//   ....[177]....
        /*0c1c*/ 	.word	0x0000aa90
        /*0c20*/ 	.word	0x00000002
        /*0c24*/ 	.word	0x00000190
        /*0c28*/ 	.short	0x010a
        /*0c2a*/ 	.byte	0xff
	.zero		1


	//   ....[178]....
        /*0c2c*/ 	.word	0x0000aaf0
        /*0c30*/ 	.word	0x00000000
        /*0c34*/ 	.word	0x000001a0
        /*0c38*/ 	.short	0x010a
        /*0c3a*/ 	.byte	0xff
	.zero		1


	//   ....[179]....
        /*0c3c*/ 	.word	0x0000ab40
        /*0c40*/ 	.word	0x00000000
        /*0c44*/ 	.word	0x00000190
        /*0c48*/ 	.short	0x010a
        /*0c4a*/ 	.byte	0xff
	.zero		1


	//   ....[180]....
        /*0c4c*/ 	.word	0x0000aba0
        /*0c50*/ 	.word	0x00000003
        /*0c54*/ 	.word	0x000001d0
        /*0c58*/ 	.short	0x010a
        /*0c5a*/ 	.byte	0xff
	.zero		1


	//   ....[181]....
        /*0c5c*/ 	.word	0x0000ac00
        /*0c60*/ 	.word	0x00000000
        /*0c64*/ 	.word	0x00000000
        /*0c68*/ 	.short	0x010a
        /*0c6a*/ 	.byte	0xff
	.zero		1


	//   ....[182]....
        /*0c6c*/ 	.word	0x0000ac60
        /*0c70*/ 	.word	0x00000000
        /*0c74*/ 	.word	0x00000000
        /*0c78*/ 	.short	0x010a
        /*0c7a*/ 	.byte	0xff
	.zero		1


	//   ....[183]....
        /*0c7c*/ 	.word	0x0000acc0
        /*0c80*/ 	.word	0x00000000
        /*0c84*/ 	.word	0x00000000
        /*0c88*/ 	.short	0x010a
        /*0c8a*/ 	.byte	0xff
	.zero		1


	//   ....[184]....
        /*0c8c*/ 	.word	0x0000ad20
        /*0c90*/ 	.word	0x00000000
        /*0c94*/ 	.word	0x00000000
        /*0c98*/ 	.short	0x010a
        /*0c9a*/ 	.byte	0xff
	.zero		1


	//   ....[185]....
        /*0c9c*/ 	.word	0x0000ad80
        /*0ca0*/ 	.word	0x00000000
        /*0ca4*/ 	.word	0x00000000
        /*0ca8*/ 	.short	0x010a
        /*0caa*/ 	.byte	0xff
	.zero		1


	//   ....[186]....
        /*0cac*/ 	.word	0x0000add0
        /*0cb0*/ 	.word	0x00000008
        /*0cb4*/ 	.word	0x00000190
        /*0cb8*/ 	.short	0x010a
        /*0cba*/ 	.byte	0xff
	.zero		1


	//   ....[187]....
        /*0cbc*/ 	.word	0x0000ae30
        /*0cc0*/ 	.word	0x00000000
        /*0cc4*/ 	.word	0x00000188
        /*0cc8*/ 	.short	0x010a
        /*0cca*/ 	.byte	0xff
	.zero		1


	//   ....[188]....
        /*0ccc*/ 	.word	0x0000ae90
        /*0cd0*/ 	.word	0x00000005
        /*0cd4*/ 	.word	0x00000160
        /*0cd8*/ 	.short	0x010a
        /*0cda*/ 	.byte	0xff
	.zero		1


	//   ....[189]....
        /*0cdc*/ 	.word	0x0000aef0
        /*0ce0*/ 	.word	0x00000005
        /*0ce4*/ 	.word	0x00000168
        /*0ce8*/ 	.short	0x010a
        /*0cea*/ 	.byte	0xff
	.zero		1


	//   ....[190]....
        /*0cec*/ 	.word	0x0000af50
        /*0cf0*/ 	.word	0x00000005
        /*0cf4*/ 	.word	0x00000170
        /*0cf8*/ 	.short	0x010a
        /*0cfa*/ 	.byte	0xff
	.zero		1


	//   ....[191]....
        /*0cfc*/ 	.word	0x0000afb0
        /*0d00*/ 	.word	0x00000005
        /*0d04*/ 	.word	0x00000178
        /*0d08*/ 	.short	0x010a
        /*0d0a*/ 	.byte	0xff
	.zero		1


	//   ....[192]....
        /*0d0c*/ 	.word	0x0000b010
        /*0d10*/ 	.word	0x00000000
        /*0d14*/ 	.word	0x00000160
        /*0d18*/ 	.short	0x010a
        /*0d1a*/ 	.byte	0xff
	.zero		1


	//   ....[193]....
        /*0d1c*/ 	.word	0x0000b070
        /*0d20*/ 	.word	0x00000000
        /*0d24*/ 	.word	0x00000168
        /*0d28*/ 	.short	0x010a
        /*0d2a*/ 	.byte	0xff
	.zero		1


	//   ....[194]....
        /*0d2c*/ 	.word	0x0000b0d0
        /*0d30*/ 	.word	0x00000000
        /*0d34*/ 	.word	0x00000170
        /*0d38*/ 	.short	0x010a
        /*0d3a*/ 	.byte	0xff
	.zero		1


	//   ....[195]....
        /*0d3c*/ 	.word	0x0000b120
        /*0d40*/ 	.word	0x00000003
        /*0d44*/ 	.word	0x00000190
        /*0d48*/ 	.short	0x010a
        /*0d4a*/ 	.byte	0xff
	.zero		1


	//   ....[196]....
        /*0d4c*/ 	.word	0x0000b170
        /*0d50*/ 	.word	0x00000002
        /*0d54*/ 	.word	0x00000140
        /*0d58*/ 	.short	0x010a
        /*0d5a*/ 	.byte	0xff
	.zero		1


	//   ....[197]....
        /*0d5c*/ 	.word	0x0000b1c0
        /*0d60*/ 	.word	0x00000047
        /*0d64*/ 	.word	0x000001b0
        /*0d68*/ 	.short	0x010a
        /*0d6a*/ 	.byte	0xff
	.zero		1


	//   ....[198]....
        /*0d6c*/ 	.word	0x0000b210
        /*0d70*/ 	.word	0x00000070
        /*0d74*/ 	.word	0x00000140
        /*0d78*/ 	.short	0x010a
        /*0d7a*/ 	.byte	0xff
	.zero		1


	//   ....[199]....
        /*0d7c*/ 	.word	0x0000b260
        /*0d80*/ 	.word	0x00000070
        /*0d84*/ 	.word	0x00000140
        /*0d88*/ 	.short	0x010a
        /*0d8a*/ 	.byte	0xff
	.zero		1


	//   ....[200]....
        /*0d8c*/ 	.word	0x0000b2b0
        /*0d90*/ 	.word	0x00000066
        /*0d94*/ 	.word	0x00000140
        /*0d98*/ 	.short	0x010a
        /*0d9a*/ 	.byte	0xff
	.zero		1


	//----- nvinfo : EIATTR_NUM_MBARRIERS
	.align		4
.L_48:
        /*0d9c*/ 	.byte	0x03, 0x38
        /*0d9e*/ 	.short	0x0042


	//----- nvinfo : EIATTR_EXIT_INSTR_OFFSETS
	.align		4
        /*0da0*/ 	.byte	0x04, 0x1c
        /*0da2*/ 	.short	(.L_50 - .L_49)


	//   ....[0]....
.L_49:
        /*0da4*/ 	.word	0x00003420


	//   ....[1]....
        /*0da8*/ 	.word	0x00003930


	//   ....[2]....
        /*0dac*/ 	.word	0x00003990


	//   ....[3]....
        /*0db0*/ 	.word	0x000047c0


	//   ....[4]....
        /*0db4*/ 	.word	0x000059e0


	//   ....[5]....
        /*0db8*/ 	.word	0x00005a20


	//   ....[6]....
        /*0dbc*/ 	.word	0x0000a150


	//----- nvinfo : EIATTR_MAX_THREADS
	.align		4
.L_50:
        /*0dc0*/ 	.byte	0x04, 0x05
        /*0dc2*/ 	.short	(.L_52 - .L_51)
.L_51:
        /*0dc4*/ 	.word	0x00000100
        /*0dc8*/ 	.word	0x00000001
        /*0dcc*/ 	.word	0x00000001


	//----- nvinfo : EIATTR_CRS_STACK_SIZE
	.align		4
.L_52:
        /*0dd0*/ 	.byte	0x04, 0x1e
        /*0dd2*/ 	.short	(.L_54 - .L_53)
.L_53:
        /*0dd4*/ 	.word	0x00000000


	//----- nvinfo : EIATTR_CBANK_PARAM_SIZE
	.align		4
.L_54:
        /*0dd8*/ 	.byte	0x03, 0x19
        /*0dda*/ 	.short	0x0800


	//----- nvinfo : EIATTR_PARAM_CBANK
	.align		4
        /*0ddc*/ 	.byte	0x04, 0x0a
        /*0dde*/ 	.short	(.L_56 - .L_55)
	.align		4
.L_55:
        /*0de0*/ 	.word	index@(.nv.constant0._ZN7cutlass13device_kernelINS_4gemm6kernel13GemmUniversalIN4cute5tupleIJiiiiEEENS1_10collective13CollectiveMmaINS1_35MainloopSm100TmaUmmaWarpSpecializedILi20ELi2ELi4ENS5_IJNS4_1CILi2EEENSA_ILi1EEESC_EEEEENS5_IJNSA_ILi64EEENSA_ILi256EEENSA_ILi32EEEEEENS_12float_e5m2_tENS5_IJlSC_lEEESJ_SK_NS4_8TiledMMAINS4_8MMA_AtomIJNS4_10MMA_TraitsINS4_19SM100_MMA_F8F6F4_SSEJSJ_SJ_fSF_SG_NS4_17integral_constantINS4_4UMMA5MajorELSR_0EEESS_NSP_INSQ_7ScaleInELST_0EEESU_EEEEEENS4_6LayoutINS5_IJSC_SC_SC_EEENS5_IJNSA_ILi0EEESZ_SZ_EEEEENS5_IJNS4_10UnderscoreES12_S12_EEEEENS4_13SM90_TMA_LOADENS4_14ComposedLayoutINS4_7SwizzleILi1ELi4ELi3EEENS4_18smem_ptr_flag_bitsILi8EEENSX_INS5_IJNSA_ILi8EEESH_EEENS5_IJSH_SC_EEEEEEEvNS4_8identityENS4_23SM90_TMA_LOAD_MULTICASTES1F_vS1G_EENS_8epilogue10collective18CollectiveEpilogueINS1J_23Sm100TmaWarpSpecializedILi4ELi2ELi32ELb0ELb0EEEJSI_NS5_IJNSX_ISF_SC_EES1O_EEESJ_SK_SJ_SK_NS1J_6fusion15FusionCallbacksIS1N_NS1Q_17LinearCombinationISJ_fSJ_fLNS_15FloatRoundStyleE2EEESI_S1P_JEEENS4_5SM1004TMEM4LOAD26SM100_TMEM_LOAD_16dp32b32xES15_NS16_INS17_ILi2ELi4ELi3EEES1A_NSX_INS5_IJS1B_SF_EEENS5_IJSF_SC_EEEEEEENS4_39AutoVectorizingCopyWithAssumedAlignmentILi128EEENS4_14SM90_TMA_STOREES24_S26_S26_EEEvvEEEEvNT_6ParamsE)
        /*0de4*/ 	.short	0x0380
        /*0de6*/ 	.short	0x0800


	//----- nvinfo : EIATTR_SW_WAR
	.align		4
.L_56:
        /*0de8*/ 	.byte	0x04, 0x36
        /*0dea*/ 	.short	(.L_58 - .L_57)
.L_57:
        /*0dec*/ 	.word	0x00000008
.L_58:


//--------------------- .nv.callgraph             --------------------------
	.section	.nv.callgraph,"",@"SHT_CUDA_CALLGRAPH"
	.align	4
	.sectionentsize	8
	.align		4
        /*0000*/ 	.word	0x00000000
	.align		4
        /*0004*/ 	.word	0xffffffff
	.align		4
        /*0008*/ 	.word	index@(_ZN7cutlass13device_kernelINS_4gemm6kernel13GemmUniversalIN4cute5tupleIJiiiiEEENS1_10collective13CollectiveMmaINS1_35MainloopSm100TmaUmmaWarpSpecializedILi20ELi2ELi4ENS5_IJNS4_1CILi2EEENSA_ILi1EEESC_EEEEENS5_IJNSA_ILi64EEENSA_ILi256EEENSA_ILi32EEEEEENS_12float_e5m2_tENS5_IJlSC_lEEESJ_SK_NS4_8TiledMMAINS4_8MMA_AtomIJNS4_10MMA_TraitsINS4_19SM100_MMA_F8F6F4_SSEJSJ_SJ_fSF_SG_NS4_17integral_constantINS4_4UMMA5MajorELSR_0EEESS_NSP_INSQ_7ScaleInELST_0EEESU_EEEEEENS4_6LayoutINS5_IJSC_SC_SC_EEENS5_IJNSA_ILi0EEESZ_SZ_EEEEENS5_IJNS4_10UnderscoreES12_S12_EEEEENS4_13SM90_TMA_LOADENS4_14ComposedLayoutINS4_7SwizzleILi1ELi4ELi3EEENS4_18smem_ptr_flag_bitsILi8EEENSX_INS5_IJNSA_ILi8EEESH_EEENS5_IJSH_SC_EEEEEEEvNS4_8identityENS4_23SM90_TMA_LOAD_MULTICASTES1F_vS1G_EENS_8epilogue10collective18CollectiveEpilogueINS1J_23Sm100TmaWarpSpecializedILi4ELi2ELi32ELb0ELb0EEEJSI_NS5_IJNSX_ISF_SC_EES1O_EEESJ_SK_SJ_SK_NS1J_6fusion15FusionCallbacksIS1N_NS1Q_17LinearCombinationISJ_fSJ_fLNS_15FloatRoundStyleE2EEESI_S1P_JEEENS4_5SM1004TMEM4LOAD26SM100_TMEM_LOAD_16dp32b32xES15_NS16_INS17_ILi2ELi4ELi3EEES1A_NSX_INS5_IJS1B_SF_EEENS5_IJSF_SC_EEEEEEENS4_39AutoVectorizingCopyWithAssumedAlignmentILi128EEENS4_14SM90_TMA_STOREES24_S26_S26_EEEvvEEEEvNT_6ParamsE)
	.align		4
        /*000c*/ 	.word	index@(__assertfail)
	.align		4
        /*0010*/ 	.word	0x00000000
	.align		4
        /*0014*/ 	.word	0xfffffffe
	.align		4
        /*0018*/ 	.word	0x00000000
	.align		4
        /*001c*/ 	.word	0xfffffffd
	.align		4
        /*0020*/ 	.word	0x00000000
	.align		4
        /*0024*/ 	.word	0xfffffffc


//--------------------- .nv.constant4             --------------------------
	.section	.nv.constant4,"a",@progbits
	.align	8
	.align		8
.nv.constant4:
        /*0000*/ 	.dword	__assertfail
	.align		8
        /*0008*/ 	.dword	__unnamed_1
	.align		8
        /*0010*/ 	.dword	__unnamed_2
	.align		8
        /*0018*/ 	.dword	__unnamed_3
	.align		8
        /*0020*/ 	.dword	_ZN40_INTERNAL_3a6a7489_4_k_cu_dccc29de_324944cuda3std3__45__cpo5beginE
	.align		8
        /*0028*/ 	.dword	_ZN40_INTERNAL_3a6a7489_4_k_cu_dccc29de_324944cuda3std3__45__cpo3endE
	.align		8
        /*0030*/ 	.dword	_ZN40_INTERNAL_3a6a7489_4_k_cu_dccc29de_324944cuda3std3__45__cpo6cbeginE
	.align		8
        /*0038*/ 	.dword	_ZN40_INTERNAL_3a6a7489_4_k_cu_dccc29de_324944cuda3std3__45__cpo4cendE
	.align		8
        /*0040*/ 	.dword	_ZN40_INTERNAL_3a6a7489_4_k_cu_dccc29de_324944cuda3std3__442_GLOBAL__N__3a6a7489_4_k_cu_dccc29de_324946ignoreE
	.align		8
        /*0048*/ 	.dword	_ZN40_INTERNAL_3a6a7489_4_k_cu_dccc29de_324944cuda3std3__419piecewise_constructE
	.align		8
        /*0050*/ 	.dword	_ZN40_INTERNAL_3a6a7489_4_k_cu_dccc29de_324944cuda3std3__48in_placeE
	.align		8
        /*0058*/ 	.dword	_ZN40_INTERNAL_3a6a7489_4_k_cu_dccc29de_324944cuda3std6ranges3__45__cpo4swapE
	.align		8
        /*0060*/ 	.dword	_ZN40_INTERNAL_3a6a7489_4_k_cu_dccc29de_324944cuda3std6ranges3__45__cpo9iter_moveE
	.align		8
        /*0068*/ 	.dword	_ZN40_INTERNAL_3a6a7489_4_k_cu_dccc29de_324944cute7productE
	.align		8
        /*0070*/ 	.dword	_ZN40_INTERNAL_3a6a7489_4_k_cu_dccc29de_324944cute1_E
	.align		8
        /*0078*/ 	.dword	$str$25
	.align		8
        /*0080*/ 	.dword	$str$26
	.align		8
        /*0088*/ 	.dword	$str$27
	.align		8
        /*0090*/ 	.dword	$str$28


//--------------------- .text._ZN7cutlass13device_kernelINS_4gemm6kernel13GemmUniversalIN4cute5tupleIJiiiiEEENS1_10collective13CollectiveMmaINS1_35MainloopSm100TmaUmmaWarpSpecializedILi20ELi2ELi4ENS5_IJNS4_1CILi2EEENSA_ILi1EEESC_EEEEENS5_IJNSA_ILi64EEENSA_ILi256EEENSA_ILi32EEEEEENS_12float_e5m2_tENS5_IJlSC_lEEESJ_SK_NS4_8TiledMMAINS4_8MMA_AtomIJNS4_10MMA_TraitsINS4_19SM100_MMA_F8F6F4_SSEJSJ_SJ_fSF_SG_NS4_17integral_constantINS4_4UMMA5MajorELSR_0EEESS_NSP_INSQ_7ScaleInELST_0EEESU_EEEEEENS4_6LayoutINS5_IJSC_SC_SC_EEENS5_IJNSA_ILi0EEESZ_SZ_EEEEENS5_IJNS4_10UnderscoreES12_S12_EEEEENS4_13SM90_TMA_LOADENS4_14ComposedLayoutINS4_7SwizzleILi1ELi4ELi3EEENS4_18smem_ptr_flag_bitsILi8EEENSX_INS5_IJNSA_ILi8EEESH_EEENS5_IJSH_SC_EEEEEEEvNS4_8identityENS4_23SM90_TMA_LOAD_MULTICASTES1F_vS1G_EENS_8epilogue10collective18CollectiveEpilogueINS1J_23Sm100TmaWarpSpecializedILi4ELi2ELi32ELb0ELb0EEEJSI_NS5_IJNSX_ISF_SC_EES1O_EEESJ_SK_SJ_SK_NS1J_6fusion15FusionCallbacksIS1N_NS1Q_17LinearCombinationISJ_fSJ_fLNS_15FloatRoundStyleE2EEESI_S1P_JEEENS4_5SM1004TMEM4LOAD26SM100_TMEM_LOAD_16dp32b32xES15_NS16_INS17_ILi2ELi4ELi3EEES1A_NSX_INS5_IJS1B_SF_EEENS5_IJSF_SC_EEEEEEENS4_39AutoVectorizingCopyWithAssumedAlignmentILi128EEENS4_14SM90_TMA_STOREES24_S26_S26_EEEvvEEEEvNT_6ParamsE --------------------------
	.section	.text._ZN7cutlass13device_kernelINS_4gemm6kernel13GemmUniversalIN4cute5tupleIJiiiiEEENS1_10collective13CollectiveMmaINS1_35MainloopSm100TmaUmmaWarpSpecializedILi20ELi2ELi4ENS5_IJNS4_1CILi2EEENSA_ILi1EEESC_EEEEENS5_IJNSA_ILi64EEENSA_ILi256EEENSA_ILi32EEEEEENS_12float_e5m2_tENS5_IJlSC_lEEESJ_SK_NS4_8TiledMMAINS4_8MMA_AtomIJNS4_10MMA_TraitsINS4_19SM100_MMA_F8F6F4_SSEJSJ_SJ_fSF_SG_NS4_17integral_constantINS4_4UMMA5MajorELSR_0EEESS_NSP_INSQ_7ScaleInELST_0EEESU_EEEEEENS4_6LayoutINS5_IJSC_SC_SC_EEENS5_IJNSA_ILi0EEESZ_SZ_EEEEENS5_IJNS4_10UnderscoreES12_S12_EEEEENS4_13SM90_TMA_LOADENS4_14ComposedLayoutINS4_7SwizzleILi1ELi4ELi3EEENS4_18smem_ptr_flag_bitsILi8EEENSX_INS5_IJNSA_ILi8EEESH_EEENS5_IJSH_SC_EEEEEEEvNS4_8identityENS4_23SM90_TMA_LOAD_MULTICASTES1F_vS1G_EENS_8epilogue10collective18CollectiveEpilogueINS1J_23Sm100TmaWarpSpecializedILi4ELi2ELi32ELb0ELb0EEEJSI_NS5_IJNSX_ISF_SC_EES1O_EEESJ_SK_SJ_SK_NS1J_6fusion15FusionCallbacksIS1N_NS1Q_17LinearCombinationISJ_fSJ_fLNS_15FloatRoundStyleE2EEESI_S1P_JEEENS4_5SM1004TMEM4LOAD26SM100_TMEM_LOAD_16dp32b32xES15_NS16_INS17_ILi2ELi4ELi3EEES1A_NSX_INS5_IJS1B_SF_EEENS5_IJSF_SC_EEEEEEENS4_39AutoVectorizingCopyWithAssumedAlignmentILi128EEENS4_14SM90_TMA_STOREES24_S26_S26_EEEvvEEEEvNT_6ParamsE,"ax",@progbits
	.align	128
.text._ZN7cutlass13device_kernelINS_4gemm6kernel13GemmUniversalIN4cute5tupleIJiiiiEEENS1_10collective13CollectiveMmaINS1_35MainloopSm100TmaUmmaWarpSpecializedILi20ELi2ELi4ENS5_IJNS4_1CILi2EEENSA_ILi1EEESC_EEEEENS5_IJNSA_ILi64EEENSA_ILi256EEENSA_ILi32EEEEEENS_12float_e5m2_tENS5_IJlSC_lEEESJ_SK_NS4_8TiledMMAINS4_8MMA_AtomIJNS4_10MMA_TraitsINS4_19SM100_MMA_F8F6F4_SSEJSJ_SJ_fSF_SG_NS4_17integral_constantINS4_4UMMA5MajorELSR_0EEESS_NSP_INSQ_7ScaleInELST_0EEESU_EEEEEENS4_6LayoutINS5_IJSC_SC_SC_EEENS5_IJNSA_ILi0EEESZ_SZ_EEEEENS5_IJNS4_10UnderscoreES12_S12_EEEEENS4_13SM90_TMA_LOADENS4_14ComposedLayoutINS4_7SwizzleILi1ELi4ELi3EEENS4_18smem_ptr_flag_bitsILi8EEENSX_INS5_IJNSA_ILi8EEESH_EEENS5_IJSH_SC_EEEEEEEvNS4_8identityENS4_23SM90_TMA_LOAD_MULTICASTES1F_vS1G_EENS_8epilogue10collective18CollectiveEpilogueINS1J_23Sm100TmaWarpSpecializedILi4ELi2ELi32ELb0ELb0EEEJSI_NS5_IJNSX_ISF_SC_EES1O_EEESJ_SK_SJ_SK_NS1J_6fusion15FusionCallbacksIS1N_NS1Q_17LinearCombinationISJ_fSJ_fLNS_15FloatRoundStyleE2EEESI_S1P_JEEENS4_5SM1004TMEM4LOAD26SM100_TMEM_LOAD_16dp32b32xES15_NS16_INS17_ILi2ELi4ELi3EEES1A_NSX_INS5_IJS1B_SF_EEENS5_IJSF_SC_EEEEEEENS4_39AutoVectorizingCopyWithAssumedAlignmentILi128EEENS4_14SM90_TMA_STOREES24_S26_S26_EEEvvEEEEvNT_6ParamsE:
        .type           _ZN7cutlass13device_kernelINS_4gemm6kernel13GemmUniversalIN4cute5tupleIJiiiiEEENS1_10collective13CollectiveMmaINS1_35MainloopSm100TmaUmmaWarpSpecializedILi20ELi2ELi4ENS5_IJNS4_1CILi2EEENSA_ILi1EEESC_EEEEENS5_IJNSA_ILi64EEENSA_ILi256EEENSA_ILi32EEEEEENS_12float_e5m2_tENS5_IJlSC_lEEESJ_SK_NS4_8TiledMMAINS4_8MMA_AtomIJNS4_10MMA_TraitsINS4_19SM100_MMA_F8F6F4_SSEJSJ_SJ_fSF_SG_NS4_17integral_constantINS4_4UMMA5MajorELSR_0EEESS_NSP_INSQ_7ScaleInELST_0EEESU_EEEEEENS4_6LayoutINS5_IJSC_SC_SC_EEENS5_IJNSA_ILi0EEESZ_SZ_EEEEENS5_IJNS4_10UnderscoreES12_S12_EEEEENS4_13SM90_TMA_LOADENS4_14ComposedLayoutINS4_7SwizzleILi1ELi4ELi3EEENS4_18smem_ptr_flag_bitsILi8EEENSX_INS5_IJNSA_ILi8EEESH_EEENS5_IJSH_SC_EEEEEEEvNS4_8identityENS4_23SM90_TMA_LOAD_MULTICASTES1F_vS1G_EENS_8epilogue10collective18CollectiveEpilogueINS1J_23Sm100TmaWarpSpecializedILi4ELi2ELi32ELb0ELb0EEEJSI_NS5_IJNSX_ISF_SC_EES1O_EEESJ_SK_SJ_SK_NS1J_6fusion15FusionCallbacksIS1N_NS1Q_17LinearCombinationISJ_fSJ_fLNS_15FloatRoundStyleE2EEESI_S1P_JEEENS4_5SM1004TMEM4LOAD26SM100_TMEM_LOAD_16dp32b32xES15_NS16_INS17_ILi2ELi4ELi3EEES1A_NSX_INS5_IJS1B_SF_EEENS5_IJSF_SC_EEEEEEENS4_39AutoVectorizingCopyWithAssumedAlignmentILi128EEENS4_14SM90_TMA_STOREES24_S26_S26_EEEvvEEEEvNT_6ParamsE,@function
        .size           _ZN7cutlass13device_kernelINS_4gemm6kernel13GemmUniversalIN4cute5tupleIJiiiiEEENS1_10collective13CollectiveMmaINS1_35MainloopSm100TmaUmmaWarpSpecializedILi20ELi2ELi4ENS5_IJNS4_1CILi2EEENSA_ILi1EEESC_EEEEENS5_IJNSA_ILi64EEENSA_ILi256EEENSA_ILi32EEEEEENS_12float_e5m2_tENS5_IJlSC_lEEESJ_SK_NS4_8TiledMMAINS4_8MMA_AtomIJNS4_10MMA_TraitsINS4_19SM100_MMA_F8F6F4_SSEJSJ_SJ_fSF_SG_NS4_17integral_constantINS4_4UMMA5MajorELSR_0EEESS_NSP_INSQ_7ScaleInELST_0EEESU_EEEEEENS4_6LayoutINS5_IJSC_SC_SC_EEENS5_IJNSA_ILi0EEESZ_SZ_EEEEENS5_IJNS4_10UnderscoreES12_S12_EEEEENS4_13SM90_TMA_LOADENS4_14ComposedLayoutINS4_7SwizzleILi1ELi4ELi3EEENS4_18smem_ptr_flag_bitsILi8EEENSX_INS5_IJNSA_ILi8EEESH_EEENS5_IJSH_SC_EEEEEEEvNS4_8identityENS4_23SM90_TMA_LOAD_MULTICASTES1F_vS1G_EENS_8epilogue10collective18CollectiveEpilogueINS1J_23Sm100TmaWarpSpecializedILi4ELi2ELi32ELb0ELb0EEEJSI_NS5_IJNSX_ISF_SC_EES1O_EEESJ_SK_SJ_SK_NS1J_6fusion15FusionCallbacksIS1N_NS1Q_17LinearCombinationISJ_fSJ_fLNS_15FloatRoundStyleE2EEESI_S1P_JEEENS4_5SM1004TMEM4LOAD26SM100_TMEM_LOAD_16dp32b32xES15_NS16_INS17_ILi2ELi4ELi3EEES1A_NSX_INS5_IJS1B_SF_EEENS5_IJSF_SC_EEEEEEENS4_39AutoVectorizingCopyWithAssumedAlignmentILi128EEENS4_14SM90_TMA_STOREES24_S26_S26_EEEvvEEEEvNT_6ParamsE,(.L_x_226 - _ZN7cutlass13device_kernelINS_4gemm6kernel13GemmUniversalIN4cute5tupleIJiiiiEEENS1_10collective13CollectiveMmaINS1_35MainloopSm100TmaUmmaWarpSpecializedILi20ELi2ELi4ENS5_IJNS4_1CILi2EEENSA_ILi1EEESC_EEEEENS5_IJNSA_ILi64EEENSA_ILi256EEENSA_ILi32EEEEEENS_12float_e5m2_tENS5_IJlSC_lEEESJ_SK_NS4_8TiledMMAINS4_8MMA_AtomIJNS4_10MMA_TraitsINS4_19SM100_MMA_F8F6F4_SSEJSJ_SJ_fSF_SG_NS4_17integral_constantINS4_4UMMA5MajorELSR_0EEESS_NSP_INSQ_7ScaleInELST_0EEESU_EEEEEENS4_6LayoutINS5_IJSC_SC_SC_EEENS5_IJNSA_ILi0EEESZ_SZ_EEEEENS5_IJNS4_10UnderscoreES12_S12_EEEEENS4_13SM90_TMA_LOADENS4_14ComposedLayoutINS4_7SwizzleILi1ELi4ELi3EEENS4_18smem_ptr_flag_bitsILi8EEENSX_INS5_IJNSA_ILi8EEESH_EEENS5_IJSH_SC_EEEEEEEvNS4_8identityENS4_23SM90_TMA_LOAD_MULTICASTES1F_vS1G_EENS_8epilogue10collective18CollectiveEpilogueINS1J_23Sm100TmaWarpSpecializedILi4ELi2ELi32ELb0ELb0EEEJSI_NS5_IJNSX_ISF_SC_EES1O_EEESJ_SK_SJ_SK_NS1J_6fusion15FusionCallbacksIS1N_NS1Q_17LinearCombinationISJ_fSJ_fLNS_15FloatRoundStyleE2EEESI_S1P_JEEENS4_5SM1004TMEM4LOAD26SM100_TMEM_LOAD_16dp32b32xES15_NS16_INS17_ILi2ELi4ELi3EEES1A_NSX_INS5_IJS1B_SF_EEENS5_IJSF_SC_EEEEEEENS4_39AutoVectorizingCopyWithAssumedAlignmentILi128EEENS4_14SM90_TMA_STOREES24_S26_S26_EEEvvEEEEvNT_6ParamsE)
        .other          _ZN7cutlass13device_kernelINS_4gemm6kernel13GemmUniversalIN4cute5tupleIJiiiiEEENS1_10collective13CollectiveMmaINS1_35MainloopSm100TmaUmmaWarpSpecializedILi20ELi2ELi4ENS5_IJNS4_1CILi2EEENSA_ILi1EEESC_EEEEENS5_IJNSA_ILi64EEENSA_ILi256EEENSA_ILi32EEEEEENS_12float_e5m2_tENS5_IJlSC_lEEESJ_SK_NS4_8TiledMMAINS4_8MMA_AtomIJNS4_10MMA_TraitsINS4_19SM100_MMA_F8F6F4_SSEJSJ_SJ_fSF_SG_NS4_17integral_constantINS4_4UMMA5MajorELSR_0EEESS_NSP_INSQ_7ScaleInELST_0EEESU_EEEEEENS4_6LayoutINS5_IJSC_SC_SC_EEENS5_IJNSA_ILi0EEESZ_SZ_EEEEENS5_IJNS4_10UnderscoreES12_S12_EEEEENS4_13SM90_TMA_LOADENS4_14ComposedLayoutINS4_7SwizzleILi1ELi4ELi3EEENS4_18smem_ptr_flag_bitsILi8EEENSX_INS5_IJNSA_ILi8EEESH_EEENS5_IJSH_SC_EEEEEEEvNS4_8identityENS4_23SM90_TMA_LOAD_MULTICASTES1F_vS1G_EENS_8epilogue10collective18CollectiveEpilogueINS1J_23Sm100TmaWarpSpecializedILi4ELi2ELi32ELb0ELb0EEEJSI_NS5_IJNSX_ISF_SC_EES1O_EEESJ_SK_SJ_SK_NS1J_6fusion15FusionCallbacksIS1N_NS1Q_17LinearCombinationISJ_fSJ_fLNS_15FloatRoundStyleE2EEESI_S1P_JEEENS4_5SM1004TMEM4LOAD26SM100_TMEM_LOAD_16dp32b32xES15_NS16_INS17_ILi2ELi4ELi3EEES1A_NSX_INS5_IJS1B_SF_EEENS5_IJSF_SC_EEEEEEENS4_39AutoVectorizingCopyWithAssumedAlignmentILi128EEENS4_14SM90_TMA_STOREES24_S26_S26_EEEvvEEEEvNT_6ParamsE,@"STO_CUDA_ENTRY STV_DEFAULT"
_ZN7cutlass13device_kernelINS_4gemm6kernel13GemmUniversalIN4cute5tupleIJiiiiEEENS1_10collective13CollectiveMmaINS1_35MainloopSm100TmaUmmaWarpSpecializedILi20ELi2ELi4ENS5_IJNS4_1CILi2EEENSA_ILi1EEESC_EEEEENS5_IJNSA_ILi64EEENSA_ILi256EEENSA_ILi32EEEEEENS_12float_e5m2_tENS5_IJlSC_lEEESJ_SK_NS4_8TiledMMAINS4_8MMA_AtomIJNS4_10MMA_TraitsINS4_19SM100_MMA_F8F6F4_SSEJSJ_SJ_fSF_SG_NS4_17integral_constantINS4_4UMMA5MajorELSR_0EEESS_NSP_INSQ_7ScaleInELST_0EEESU_EEEEEENS4_6LayoutINS5_IJSC_SC_SC_EEENS5_IJNSA_ILi0EEESZ_SZ_EEEEENS5_IJNS4_10UnderscoreES12_S12_EEEEENS4_13SM90_TMA_LOADENS4_14ComposedLayoutINS4_7SwizzleILi1ELi4ELi3EEENS4_18smem_ptr_flag_bitsILi8EEENSX_INS5_IJNSA_ILi8EEESH_EEENS5_IJSH_SC_EEEEEEEvNS4_8identityENS4_23SM90_TMA_LOAD_MULTICASTES1F_vS1G_EENS_8epilogue10collective18CollectiveEpilogueINS1J_23Sm100TmaWarpSpecializedILi4ELi2ELi32ELb0ELb0EEEJSI_NS5_IJNSX_ISF_SC_EES1O_EEESJ_SK_SJ_SK_NS1J_6fusion15FusionCallbacksIS1N_NS1Q_17LinearCombinationISJ_fSJ_fLNS_15FloatRoundStyleE2EEESI_S1P_JEEENS4_5SM1004TMEM4LOAD26SM100_TMEM_LOAD_16dp32b32xES15_NS16_INS17_ILi2ELi4ELi3EEES1A_NSX_INS5_IJS1B_SF_EEENS5_IJSF_SC_EEEEEEENS4_39AutoVectorizingCopyWithAssumedAlignmentILi128EEENS4_14SM90_TMA_STOREES24_S26_S26_EEEvvEEEEvNT_6ParamsE:
[----:B------:R-:W1:Y:S01]  /*0000*/  LDC R1, c[0x0][0x37c] ;  /* 0x0000df00ff017b82 */ /* 0x000e620000000800 */
[----:B------:R-:W2:Y:S01]  /*0010*/  S2R R95, SR_TID.X ;  /* 0x00000000005f7919 */ /* 0x000ea20000002100 */
[----:B------:R-:W3:Y:S01]  /*0020*/  LDCU.64 UR8, c[0x0][0x890] ;  /* 0x00011200ff0877ac */ /* 0x000ee20008000a00 */
[----:B------:R-:W-:Y:S02]  /*0030*/  PRMT R85, RZ, 0x7610, R85 ;  /* 0x00007610ff557816 */ /* 0x000fe40000000055 */
[----:B------:R-:W-:Y:S01]  /*0040*/  ELECT P3, URZ, PT ;  /* 0x0000000000ff782f */ /* 0x000fe20003860000 */
[----:B---3--:R-:W-:-:S04]  /*0050*/  UISETP.NE.U32.AND UP0, UPT, UR8, URZ, UPT ;  /* 0x000000ff0800728c */ /* 0x008fc8000bf05070 */
[----:B------:R-:W-:Y:S01]  /*0060*/  UISETP.NE.AND.EX UP0, UPT, UR9, URZ, UPT, UP0 ;  /* 0x000000ff0900728c */ /* 0x000fe2000bf05300 */
[----:B--2---:R-:W-:-:S05]  /*0070*/  SHF.R.U32.HI R86, RZ, 0x5, R95 ;  /* 0x00000005ff567819 */ /* 0x004fca000001165f */
[----:B------:R-:W2:Y:S02]  /*0080*/  SHFL.IDX PT, R0, R86, RZ, 0x1f ;  /* 0x00001fff56007589 */ /* 0x000ea400000e0000 */
[----:B--2---:R-:W-:Y:S01]  /*0090*/  R2UR UR18, R0 ;  /* 0x00000000001272ca */ /* 0x004fe200000e0000 */
[----:B-1----:R-:W-:-:S14]  /*00a0*/  BRA.U UP0, `(.L_x_0) ;  /* 0x0000000100307547 */ /* 0x002fdc000b800000 */
[----:B------:R-:W1:Y:S02]  /*00b0*/  LDCU.64 UR4, c[0x0][0x888] ;  /* 0x00011100ff0477ac */ /* 0x000e640008000a00 */
[----:B-1----:R-:W-:-:S04]  /*00c0*/  UISETP.NE.U32.AND UP0, UPT, UR4, URZ, UPT ;  /* 0x000000ff0400728c */ /* 0x002fc8000bf05070 */
[----:B------:R-:W-:-:S09]  /*00d0*/  UISETP.NE.AND.EX UP0, UPT, UR5, URZ, UPT, UP0 ;  /* 0x000000ff0500728c */ /* 0x000fd2000bf05300 */
[----:B------:R-:W-:Y:S05]  /*00e0*/  BRA.U !UP0, `(.L_x_1) ;  /* 0x0000000108147547 */ /* 0x000fea000b800000 */
[----:B------:R-:W1:Y:S01]  /*00f0*/  LDC.64 R2, c[0x0][0x888] ;  /* 0x00022200ff027b82 */ /* 0x000e620000000a00 */
[----:B------:R-:W1:Y:S02]  /*0100*/  LDCU.64 UR4, c[0x0][0x358] ;  /* 0x00006b00ff0477ac */ /* 0x000e640008000a00 */
[----:B-1----:R1:W5:Y:S01]  /*0110*/  LDG.E R41, desc[UR4][R2.64] ;  /* 0x0000000402297981 */ /* 0x002362000c1e1900 */
[----:B------:R-:W-:Y:S01]  /*0120*/  HFMA2 R85, -RZ, RZ, 0, 5.9604644775390625e-08 ;  /* 0x00000001ff557431 */ /* 0x000fe200000001ff */
[----:B------:R-:W-:Y:S05]  /*0130*/  BRA `(.L_x_0) ;  /* 0x00000000000c7947 */ /* 0x000fea0003800000 */
.L_x_1:
[----:B------:R-:W1:Y:S01]  /*0140*/  LDCU UR4, c[0x0][0x880] ;  /* 0x00011000ff0477ac */ /* 0x000e620008000800 */
[----:B------:R-:W-:Y:S01]  /*0150*/  HFMA2 R85, -RZ, RZ, 0, 5.9604644775390625e-08 ;  /* 0x00000001ff557431 */ /* 0x000fe200000001ff */
[----:B-1----:R-:W-:-:S07]  /*0160*/  MOV R41, UR4 ;  /* 0x0000000400297c02 */ /* 0x002fce0008000f00 */
.L_x_0:
[----:B------:R-:W2:Y:S02]  /*0170*/  LDCU.64 UR4, c[0x0][0x8b0] ;  /* 0x00011600ff0477ac */ /* 0x000ea40008000a00 */
[----:B--2---:R-:W-:-:S04]  /*0180*/  UISETP.NE.U32.AND UP0, UPT, UR4, URZ, UPT ;  /* 0x000000ff0400728c */ /* 0x004fc8000bf05070 */
[----:B------:R-:W-:-:S09]  /*0190*/  UISETP.NE.AND.EX UP0, UPT, UR5, URZ, UPT, UP0 ;  /* 0x000000ff0500728c */ /* 0x000fd2000bf05300 */
[----:B------:R-:W-:Y:S05]  /*01a0*/  BRA.U UP0, `(.L_x_2) ;  /* 0x0000000100287547 */ /* 0x000fea000b800000 */
[----:B------:R-:W2:Y:S02]  /*01b0*/  LDCU.64 UR4, c[0x0][0x8a8] ;  /* 0x00011500ff0477ac */ /* 0x000ea40008000a00 */
[----:B--2---:R-:W-:-:S04]  /*01c0*/  UISETP.NE.U32.AND UP0, UPT, UR4, URZ, UPT ;  /* 0x000000ff0400728c */ /* 0x004fc8000bf05070 */
[----:B------:R-:W-:-:S09]  /*01d0*/  UISETP.NE.AND.EX UP0, UPT, UR5, URZ, UPT, UP0 ;  /* 0x000000ff0500728c */ /* 0x000fd2000bf05300 */
[----:B------:R-:W-:Y:S05]  /*01e0*/  BRA.U !UP0, `(.L_x_3) ;  /* 0x0000000108107547 */ /* 0x000fea000b800000 */
[----:B------:R-:W2:Y:S01]  /*01f0*/  LDC.64 R38, c[0x0][0x8a8] ;  /* 0x00022a00ff267b82 */ /* 0x000ea20000000a00 */
[----:B------:R-:W2:Y:S02]  /*0200*/  LDCU.64 UR4, c[0x0][0x358] ;  /* 0x00006b00ff0477ac */ /* 0x000ea40008000a00 */
[----:B--2---:R2:W5:Y:S01]  /*0210*/  LDG.E R38, desc[UR4][R38.64] ;  /* 0x0000000426267981 */ /* 0x004562000c1e1900 */
[----:B------:R-:W-:Y:S05]  /*0220*/  BRA `(.L_x_2) ;  /* 0x0000000000087947 */ /* 0x000fea0003800000 */
.L_x_3:
[----:B------:R-:W2:Y:S02]  /*0230*/  LDCU UR4, c[0x0][0x8a0] ;  /* 0x00011400ff0477ac */ /* 0x000ea40008000800 */
[----:B--2---:R-:W-:Y:S02]  /*0240*/  MOV R38, UR4 ;  /* 0x0000000400267c02 */ /* 0x004fe40008000f00 */
.L_x_2:
[----:B------:R-:W-:Y:S01]  /*0250*/  IMAD.U32 R0, RZ, RZ, UR18 ;  /* 0x00000012ff007e24 */ /* 0x000fe2000f8e00ff */
[----:B------:R-:W-:Y:S04]  /*0260*/  BSSY.RECONVERGENT B0, `(.L_x_4) ;  /* 0x000000c000007945 */ /* 0x000fe80003800200 */
[C---:B------:R-:W-:Y:S02]  /*0270*/  ISETP.NE.OR P1, PT, R0.reuse, 0x1, !P3 ;  /* 0x000000010000780c */ /* 0x040fe40005f25670 */
[----:B------:R-:W-:-:S11]  /*0280*/  ISETP.NE.OR P0, PT, R0, 0x3, !P3 ;  /* 0x000000030000780c */ /* 0x000fd60005f05670 */
[----:B------:R-:W-:Y:S05]  /*0290*/  @P1 BRA `(.L_x_5) ;  /* 0x0000000000201947 */ /* 0x000fea0003800000 */
[----:B------:R-:W3:Y:S02]  /*02a0*/  LDCU.64 UR4, c[0x0][0x348] ;  /* 0x00006900ff0477ac */ /* 0x000ee40008000a00 */
[----:B---3--:R-:W-:Y:S02]  /*02b0*/  UIADD3 UR6, UP1, UPT, UR4, 0x80, URZ ;  /* 0x0000008004067890 */ /* 0x008fe4000ff3e0ff */
[----:B------:R-:W-:Y:S02]  /*02c0*/  UIADD3 UR4, UP0, UPT, UR4, 0x180, URZ ;  /* 0x0000018004047890 */ /* 0x000fe4000ff1e0ff */
[----:B------:R-:W-:Y:S02]  /*02d0*/  UIADD3.X UR7, UPT, UPT, URZ, UR5, URZ, UP1, !UPT ;  /* 0x00000005ff077290 */ /* 0x000fe40008ffe4ff */
[----:B------:R-:W-:-:S07]  /*02e0*/  UIADD3.X UR5, UPT, UPT, URZ, UR5, URZ, UP0, !UPT ;  /* 0x00000005ff057290 */ /* 0x000fce00087fe4ff */
[----:B------:R3:W-:Y:S02]  /*02f0*/  UTMACCTL.PF [UR6] ;  /* 0x00000000060079b9 */ /* 0x0007e40008040000 */
[----:B------:R3:W-:Y:S02]  /*0300*/  UTMACCTL.PF [UR4] ;  /* 0x00000000040079b9 */ /* 0x0007e40008040000 */
[----:B---3--:R-:W-:Y:S01]  /*0310*/  NOP ;  /* 0x0000000000007918 */ /* 0x008fe20000000000 */
.L_x_5:
[----:B------:R-:W-:Y:S05]  /*0320*/  BSYNC.RECONVERGENT B0 ;  /* 0x0000000000007941 */ /* 0x000fea0003800200 */
.L_x_4:
[----:B------:R-:W-:Y:S04]  /*0330*/  BSSY.RECONVERGENT B0, `(.L_x_6) ;  /* 0x000000a000007945 */ /* 0x000fe80003800200 */
        /* <DEDUP_REMOVED lines=9> */
.L_x_7:
[----:B------:R-:W-:Y:S05]  /*03d0*/  BSYNC.RECONVERGENT B0 ;  /* 0x0000000000007941 */ /* 0x000fea0003800200 */
.L_x_6:
[----:B------:R-:W3:Y:S01]  /*03e0*/  LDCU.64 UR4, c[0x0][0x888] ;  /* 0x00011100ff0477ac */ /* 0x000ee20008000a00 */
[----:B------:R-:W-:Y:S02]  /*03f0*/  UISETP.EQ.U32.AND UP2, UPT, UR8, URZ, UPT ;  /* 0x000000ff0800728c */ /* 0x000fe4000bf42070 */
[----:B------:R-:W-:Y:S02]  /*0400*/  UPLOP3.LUT UP3, UPT, UPT, UPT, UPT, 0x80, 0x8 ;  /* 0x000000000008789c */ /* 0x000fe40003f6f070 */
[----:B---3--:R-:W-:-:S04]  /*0410*/  UISETP.NE.U32.AND UP0, UPT, UR4, URZ, UPT ;  /* 0x000000ff0400728c */ /* 0x008fc8000bf05070 */
[----:B------:R-:W-:-:S04]  /*0420*/  UISETP.NE.AND.EX UP1, UPT, UR5, URZ, UPT, UP0 ;  /* 0x000000ff0500728c */ /* 0x000fc8000bf25300 */
[----:B------:R-:W-:-:S04]  /*0430*/  UISETP.EQ.OR.EX UP4, UPT, UR9, URZ, !UP1, UP2 ;  /* 0x000000ff0900728c */ /* 0x000fc8000cf82720 */
[----:B------:R-:W-:-:S06]  /*0440*/  UP2UR UR4, UPR, URZ, 0x10 ;  /* 0x00000010ff047883 */ /* 0x000fcc0008000000 */
[----:B------:R-:W-:Y:S01]  /*0450*/  MOV R88, UR4 ;  /* 0x0000000400587c02 */ /* 0x000fe20008000f00 */
[----:B------:R-:W-:Y:S06]  /*0460*/  BRA.U !UP4, `(.L_x_8) ;  /* 0x000000010c207547 */ /* 0x000fec000b800000 */
[----:B------:R-:W-:Y:S01]  /*0470*/  UISETP.NE.U32.AND UP2, UPT, UR8, URZ, UPT ;  /* 0x000000ff0800728c */ /* 0x000fe2000bf45070 */
[----:B-----5:R-:W-:Y:S01]  /*0480*/  FSETP.NEU.AND P0, PT, R41, RZ, PT ;  /* 0x000000ff2900720b */ /* 0x020fe20003f0d000 */
[----:B------:R-:W-:Y:S02]  /*0490*/  USEL UR4, URZ, 0xffffffff, UP1 ;  /* 0xffffffffff047887 */ /* 0x000fe40008800000 */
[----:B------:R-:W-:-:S10]  /*04a0*/  UISETP.NE.AND.EX UP2, UPT, UR9, URZ, UPT, UP2 ;  /* 0x000000ff0900728c */ /* 0x000fd4000bf45320 */
[----:B------:R-:W-:Y:S01]  /*04b0*/  VOTEU.ANY UP0, P0 ;  /* 0x0000000000ff7886 */ /* 0x000fe20000000100 */
[----:B------:R-:W-:-:S04]  /*04c0*/  @!UP2 USEL UR4, URZ, 0xffffffff, UP0 ;  /* 0xffffffffff04a887 */ /* 0x000fc80008000000 */
[----:B------:R-:W-:-:S04]  /*04d0*/  ULOP3.LUT UR4, UR4, 0x1, URZ, 0xc0, !UPT ;  /* 0x0000000104047892 */ /* 0x000fc8000f8ec0ff */
[----:B------:R-:W-:-:S11]  /*04e0*/  UISETP.NE.U32.AND UP3, UPT, UR4, 0x1, UPT ;  /* 0x000000010400788c */ /* 0x000fd6000bf65070 */
.L_x_8:
[----:B-1----:R-:W1:Y:S02]  /*04f0*/  SHFL.IDX PT, R2, R86, RZ, 0x1f ;  /* 0x00001fff56027589 */ /* 0x002e6400000e0000 */
[----:B-1----:R-:W-:-:S13]  /*0500*/  ISETP.NE.AND P0, PT, R2, RZ, PT ;  /* 0x000000ff0200720c */ /* 0x002fda0003f05270 */
[----:B------:R-:W-:Y:S05]  /*0510*/  @P0 BRA `(.L_x_9) ;  /* 0x0000000000e40947 */ /* 0x000fea0003800000 */
[----:B------:R-:W-:Y:S01]  /*0520*/  ELECT P0, URZ, PT ;  /* 0x0000000000ff782f */ /* 0x000fe20003800000 */
[----:B------:R-:W-:-:S12]  /*0530*/  BSSY.RECONVERGENT B0, `(.L_x_9) ;  /* 0x0000037000007945 */ /* 0x000fd80003800200 */
[----:B------:R-:W-:Y:S05]  /*0540*/  @!P0 BRA `(.L_x_10) ;  /* 0x0000000000d48947 */ /* 0x000fea0003800000 */
[----:B------:R-:W1:Y:S01]  /*0550*/  S2UR UR4, SR_CgaCtaId ;  /* 0x00000000000479c3 */ /* 0x000e620000008800 */
[----:B------:R-:W-:Y:S01]  /*0560*/  UMOV UR5, 0x400 ;  /* 0x0000040000057882 */ /* 0x000fe20000000000 */
[----:B------:R-:W-:Y:S01]  /*0570*/  UMOV UR8, 0x1 ;  /* 0x0000000100087882 */ /* 0x000fe20000000000 */
[----:B------:R-:W-:Y:S01]  /*0580*/  UMOV UR6, 0x2 ;  /* 0x0000000200067882 */ /* 0x000fe20000000000 */
[----:B------:R-:W-:-:S04]  /*0590*/  UIADD3 UR8, UPT, UPT, -UR8, 0x100000, URZ ;  /* 0x0010000008087890 */ /* 0x000fc8000fffe1ff */
[----:B------:R-:W-:Y:S02]  /*05a0*/  USHF.L.U32 UR9, UR8, 0xb, URZ ;  /* 0x0000000b08097899 */ /* 0x000fe400080006ff */
[----:B------:R-:W-:Y:S02]  /*05b0*/  USHF.L.U32 UR8, UR8, 0x1, URZ ;  /* 0x0000000108087899 */ /* 0x000fe400080006ff */
[----:B------:R-:W-:-:S04]  /*05c0*/  UIADD3 UR6, UPT, UPT, -UR6, 0x100000, URZ ;  /* 0x0010000006067890 */ /* 0x000fc8000fffe1ff */
[----:B------:R-:W-:Y:S02]  /*05d0*/  USHF.L.U32 UR7, UR6, 0xb, URZ ;  /* 0x0000000b06077899 */ /* 0x000fe400080006ff */
[----:B------:R-:W-:Y:S02]  /*05e0*/  USHF.L.U32 UR6, UR6, 0x1, URZ ;  /* 0x0000000106067899 */ /* 0x000fe400080006ff */
[----:B-1----:R-:W-:Y:S01]  /*05f0*/  ULEA UR4, UR4, UR5, 0x18 ;  /* 0x0000000504047291 */ /* 0x002fe2000f8ec0ff */
[----:B------:R-:W1:Y:S11]  /*0600*/  FENCE.VIEW.ASYNC.S ;  /* 0x00000000000073c6 */ /* 0x000e760000000000 */
[----:B-1----:R1:W3:Y:S01]  /*0610*/  SYNCS.EXCH.64 URZ, [UR4], UR8 ;  /* 0x0000000804ff75b2 */ /* 0x0022e20008000100 */
[----:B------:R1:W4:Y:S01]  /*0620*/  SYNCS.EXCH.64 URZ, [UR4+0xa0], UR6 ;  /* 0x0000a00604ff75b2 */ /* 0x0003220008000100 */
[----:B------:R1:W1:Y:S01]  /*0630*/  SYNCS.EXCH.64 URZ, [UR4+0x8], UR8 ;  /* 0x0000080804ff75b2 */ /* 0x0002620008000100 */
        /* <DEDUP_REMOVED lines=37> */
[----:B---34-:R-:W-:Y:S01]  /*0890*/  NOP ;  /* 0x0000000000007918 */ /* 0x018fe20000000000 */
.L_x_10:
[----:B-1----:R-:W-:Y:S05]  /*08a0*/  BSYNC.RECONVERGENT B0 ;  /* 0x0000000000007941 */ /* 0x002fea0003800200 */
.L_x_9:
[----:B------:R-:W1:Y:S01]  /*08b0*/  SHFL.IDX PT, R2, R86, RZ, 0x1f ;  /* 0x00001fff56027589 */ /* 0x000e6200000e0000 */
[----:B------:R-:W-:Y:S01]  /*08c0*/  NOP ;  /* 0x0000000000007918 */ /* 0x000fe20000000000 */
[----:B-1----:R-:W-:-:S13]  /*08d0*/  ISETP.NE.AND P0, PT, R2, 0x1, PT ;  /* 0x000000010200780c */ /* 0x002fda0003f05270 */
[----:B------:R-:W-:Y:S05]  /*08e0*/  @P0 BRA `(.L_x_11) ;  /* 0x0000000000580947 */ /* 0x000fea0003800000 */
        /* <DEDUP_REMOVED lines=9> */
[----:B------:R-:W-:Y:S01]  /*0980*/  USHF.L.U32 UR6, UR6, 0x1, URZ ;  /* 0x0000000106067899 */ /* 0x000fe200080006ff */
[----:B------:R-:W-:Y:S01]  /*0990*/  ELECT P0, URZ, PT ;  /* 0x0000000000ff782f */ /* 0x000fe20003800000 */
[----:B-1----:R-:W-:Y:S01]  /*09a0*/  ULEA UR4, UR4, UR5, 0x18 ;  /* 0x0000000504047291 */ /* 0x002fe2000f8ec0ff */
[----:B------:R-:W1:Y:S11]  /*09b0*/  FENCE.VIEW.ASYNC.S ;  /* 0x00000000000073c6 */ /* 0x000e760000000000 */
[----:B-1----:R1:W3:Y:S01]  /*09c0*/  SYNCS.EXCH.64 URZ, [UR4+0x140], UR8 ;  /* 0x0001400804ff75b2 */ /* 0x0022e20008000100 */
[----:B------:R1:W4:Y:S01]  /*09d0*/  SYNCS.EXCH.64 URZ, [UR4+0x160], UR6 ;  /* 0x0001600604ff75b2 */ /* 0x0003220008000100 */
[----:B------:R1:W1:Y:S01]  /*09e0*/  SYNCS.EXCH.64 URZ, [UR4+0x148], UR8 ;  /* 0x0001480804ff75b2 */ /* 0x0002620008000100 */
[----:B------:R1:W1:Y:S01]  /*09f0*/  SYNCS.EXCH.64 URZ, [UR4+0x168], UR6 ;  /* 0x0001680604ff75b2 */ /* 0x0002620008000100 */
[----:B------:R1:W1:Y:S01]  /*0a00*/  SYNCS.EXCH.64 URZ, [UR4+0x150], UR8 ;  /* 0x0001500804ff75b2 */ /* 0x0002620008000100 */
[----:B------:R1:W1:Y:S01]  /*0a10*/  SYNCS.EXCH.64 URZ, [UR4+0x170], UR6 ;  /* 0x0001700604ff75b2 */ /* 0x0002620008000100 */
[----:B------:R1:W1:Y:S01]  /*0a20*/  SYNCS.EXCH.64 URZ, [UR4+0x158], UR8 ;  /* 0x0001580804ff75b2 */ /* 0x0002620008000100 */
[----:B------:R1:W1:Y:S01]  /*0a30*/  SYNCS.EXCH.64 URZ, [UR4+0x178], UR6 ;  /* 0x0001780604ff75b2 */ /* 0x0002620008000100 */
[----:B------:R-:W-:Y:S01]  /*0a40*/  NOP ;  /* 0x0000000000007918 */ /* 0x000fe20000000000 */
.L_x_11:
[----:B------:R-:W2:Y:S01]  /*0a50*/  SHFL.IDX PT, R2, R86, RZ, 0x1f ;  /* 0x00001fff56027589 */ /* 0x000ea200000e0000 */
[----:B------:R-:W-:Y:S01]  /*0a60*/  NOP ;  /* 0x0000000000007918 */ /* 0x000fe20000000000 */
[----:B--2---:R-:W-:-:S13]  /*0a70*/  ISETP.NE.AND P0, PT, R2, 0x3, PT ;  /* 0x000000030200780c */ /* 0x004fda0003f05270 */
[----:B------:R-:W-:Y:S05]  /*0a80*/  @P0 BRA `(.L_x_12) ;  /* 0x0000000000300947 */ /* 0x000fea0003800000 */
[----:B-1----:R-:W1:Y:S01]  /*0a90*/  S2UR UR4, SR_CgaCtaId ;  /* 0x00000000000479c3 */ /* 0x002e620000008800 */
[----:B------:R-:W-:Y:S01]  /*0aa0*/  UMOV UR6, 0x400 ;  /* 0x0000040000067882 */ /* 0x000fe20000000000 */
[----:B------:R-:W-:Y:S01]  /*0ab0*/  UMOV UR5, 0x20 ;  /* 0x0000002000057882 */ /* 0x000fe20000000000 */
[----:B------:R-:W-:Y:S01]  /*0ac0*/  ELECT P0, URZ, PT ;  /* 0x0000000000ff782f */ /* 0x000fe20003800000 */
[----:B-1----:R-:W-:Y:S02]  /*0ad0*/  ULEA UR6, UR4, UR6, 0x18 ;  /* 0x0000000604067291 */ /* 0x002fe4000f8ec0ff */
[----:B------:R-:W-:-:S04]  /*0ae0*/  UIADD3 UR4, UPT, UPT, -UR5, 0x100000, URZ ;  /* 0x0010000005047890 */ /* 0x000fc8000fffe1ff */
[----:B------:R-:W-:Y:S02]  /*0af0*/  USHF.L.U32 UR5, UR4, 0xb, URZ ;  /* 0x0000000b04057899 */ /* 0x000fe400080006ff */
[----:B------:R-:W-:Y:S01]  /*0b00*/  USHF.L.U32 UR4, UR4, 0x1, URZ ;  /* 0x0000000104047899 */ /* 0x000fe200080006ff */
[----:B------:R-:W1:Y:S11]  /*0b10*/  FENCE.VIEW.ASYNC.S ;  /* 0x00000000000073c6 */ /* 0x000e760000000000 */
[----:B-1----:R2:W1:Y:S01]  /*0b20*/  SYNCS.EXCH.64 URZ, [UR6+0x180], UR4 ;  /* 0x0001800406ff75b2 */ /* 0x0024620008000100 */
[----:B------:R2:W1:Y:S02]  /*0b30*/  SYNCS.EXCH.64 URZ, [UR6+0x188], UR4 ;  /* 0x0001880406ff75b2 */ /* 0x0004640008000100 */
[----:B--2---:R-:W-:Y:S01]  /*0b40*/  NOP ;  /* 0x0000000000007918 */ /* 0x004fe20000000000 */
.L_x_12:
[----:B------:R-:W2:Y:S01]  /*0b50*/  SHFL.IDX PT, R2, R86, RZ, 0x1f ;  /* 0x00001fff56027589 */ /* 0x000ea200000e0000 */
[----:B------:R-:W-:Y:S01]  /*0b60*/  NOP ;  /* 0x0000000000007918 */ /* 0x000fe20000000000 */
[----:B--2---:R-:W-:-:S13]  /*0b70*/  ISETP.NE.AND P0, PT, R2, 0x4, PT ;  /* 0x000000040200780c */ /* 0x004fda0003f05270 */
[----:B------:R-:W-:Y:S05]  /*0b80*/  @P0 BRA `(.L_x_13) ;  /* 0x00000000004c0947 */ /* 0x000fea0003800000 */
[----:B-1----:R-:W1:Y:S01]  /*0b90*/  S2UR UR6, SR_CgaCtaId ;  /* 0x00000000000679c3 */ /* 0x002e620000008800 */
[----:B------:R-:W-:Y:S01]  /*0ba0*/  UMOV UR4, 0x1e0 ;  /* 0x000001e000047882 */ /* 0x000fe20000000000 */
[----:B------:R-:W-:Y:S01]  /*0bb0*/  UMOV UR5, 0x400 ;  /* 0x0000040000057882 */ /* 0x000fe20000000000 */
[----:B------:R-:W-:Y:S01]  /*0bc0*/  USEL UR4, UR4, 0x1a0, UP3 ;  /* 0x000001a004047887 */ /* 0x000fe20009800000 */
[----:B------:R-:W-:Y:S01]  /*0bd0*/  UMOV UR8, 0x1 ;  /* 0x0000000100087882 */ /* 0x000fe20000000000 */
[----:B------:R-:W-:Y:S01]  /*0be0*/  ELECT P0, URZ, PT ;  /* 0x0000000000ff782f */ /* 0x000fe20003800000 */
[----:B------:R-:W-:-:S04]  /*0bf0*/  UIADD3 UR8, UPT, UPT, -UR8, 0x100000, URZ ;  /* 0x0010000008087890 */ /* 0x000fc8000fffe1ff */
[----:B------:R-:W-:Y:S02]  /*0c00*/  USHF.L.U32 UR9, UR8, 0xb, URZ ;  /* 0x0000000b08097899 */ /* 0x000fe400080006ff */
[----:B------:R-:W-:Y:S02]  /*0c10*/  USHF.L.U32 UR8, UR8, 0x1, URZ ;  /* 0x0000000108087899 */ /* 0x000fe400080006ff */
[----:B-1----:R-:W-:Y:S02]  /*0c20*/  ULEA UR6, UR6, UR5, 0x18 ;  /* 0x0000000506067291 */ /* 0x002fe4000f8ec0ff */
[----:B------:R-:W-:-:S04]  /*0c30*/  UIADD3 UR4, UPT, UPT, -UR4, 0x100000, URZ ;  /* 0x0010000004047890 */ /* 0x000fc8000fffe1ff */
[----:B------:R-:W-:Y:S02]  /*0c40*/  USHF.L.U32 UR5, UR4, 0xb, URZ ;  /* 0x0000000b04057899 */ /* 0x000fe400080006ff */
[----:B------:R-:W-:Y:S01]  /*0c50*/  USHF.L.U32 UR4, UR4, 0x1, URZ ;  /* 0x0000000104047899 */ /* 0x000fe200080006ff */
[----:B------:R-:W1:Y:S03]  /*0c60*/  FENCE.VIEW.ASYNC.S ;  /* 0x00000000000073c6 */ /* 0x000e660000000000 */
[----:B-1----:R2:W1:Y:S08]  /*0c70*/  SYNCS.EXCH.64 URZ, [UR6+0x190], UR8 ;  /* 0x0001900806ff75b2 */ /* 0x0024700008000100 */
[----:B------:R2:W1:Y:S01]  /*0c80*/  SYNCS.EXCH.64 URZ, [UR6+0x1a0], UR4 ;  /* 0x0001a00406ff75b2 */ /* 0x0004620008000100 */
[----:B------:R2:W1:Y:S01]  /*0c90*/  SYNCS.EXCH.64 URZ, [UR6+0x198], UR8 ;  /* 0x0001980806ff75b2 */ /* 0x0004620008000100 */
[----:B------:R2:W1:Y:S02]  /*0ca0*/  SYNCS.EXCH.64 URZ, [UR6+0x1a8], UR4 ;  /* 0x0001a80406ff75b2 */ /* 0x0004640008000100 */
[----:B--2---:R-:W-:Y:S01]  /*0cb0*/  NOP ;  /* 0x0000000000007918 */ /* 0x004fe20000000000 */
.L_x_13:
[----:B------:R-:W2:Y:S01]  /*0cc0*/  SHFL.IDX PT, R2, R86, RZ, 0x1f ;  /* 0x00001fff56027589 */ /* 0x000ea200000e0000 */
[----:B------:R-:W-:Y:S01]  /*0cd0*/  NOP ;  /* 0x0000000000007918 */ /* 0x000fe20000000000 */
[----:B--2---:R-:W-:-:S13]  /*0ce0*/  ISETP.NE.AND P0, PT, R2, 0x5, PT ;  /* 0x000000050200780c */ /* 0x004fda0003f05270 */
[----:B------:R-:W-:Y:S05]  /*0cf0*/  @P0 BRA `(.L_x_14) ;  /* 0x0000000000580947 */ /* 0x000fea0003800000 */
[----:B-1----:R-:W1:Y:S01]  /*0d00*/  S2UR UR4, SR_CgaCtaId ;  /* 0x00000000000479c3 */ /* 0x002e620000008800 */
        /* <DEDUP_REMOVED lines=12> */
[----:B-1----:R2:W1:Y:S01]  /*0dd0*/  SYNCS.EXCH.64 URZ, [UR4+0x1b0], UR8 ;  /* 0x0001b00804ff75b2 */ /* 0x0024620008000100 */
[----:B------:R2:W1:Y:S01]  /*0de0*/  SYNCS.EXCH.64 URZ, [UR4+0x1d0], UR6 ;  /* 0x0001d00604ff75b2 */ /* 0x0004620008000100 */
[----:B------:R2:W1:Y:S01]  /*0df0*/  SYNCS.EXCH.64 URZ, [UR4+0x1b8], UR8 ;  /* 0x0001b80804ff75b2 */ /* 0x0004620008000100 */
[----:B------:R2:W1:Y:S01]  /*0e00*/  SYNCS.EXCH.64 URZ, [UR4+0x1d8], UR6 ;  /* 0x0001d80604ff75b2 */ /* 0x0004620008000100 */
[----:B------:R2:W1:Y:S01]  /*0e10*/  SYNCS.EXCH.64 URZ, [UR4+0x1c0], UR8 ;  /* 0x0001c00804ff75b2 */ /* 0x0004620008000100 */
[----:B------:R2:W1:Y:S01]  /*0e20*/  SYNCS.EXCH.64 URZ, [UR4+0x1e0], UR6 ;  /* 0x0001e00604ff75b2 */ /* 0x0004620008000100 */
[----:B------:R2:W1:Y:S01]  /*0e30*/  SYNCS.EXCH.64 URZ, [UR4+0x1c8], UR8 ;  /* 0x0001c80804ff75b2 */ /* 0x0004620008000100 */
[----:B------:R2:W1:Y:S02]  /*0e40*/  SYNCS.EXCH.64 URZ, [UR4+0x1e8], UR6 ;  /* 0x0001e80604ff75b2 */ /* 0x0004640008000100 */
[----:B--2---:R-:W-:Y:S01]  /*0e50*/  NOP ;  /* 0x0000000000007918 */ /* 0x004fe20000000000 */
.L_x_14:
[----:B------:R-:W2:Y:S01]  /*0e60*/  SHFL.IDX PT, R2, R86, RZ, 0x1f ;  /* 0x00001fff56027589 */ /* 0x000ea200000e0000 */
[----:B------:R-:W-:Y:S01]  /*0e70*/  NOP ;  /* 0x0000000000007918 */ /* 0x000fe20000000000 */
[----:B--2---:R-:W-:-:S13]  /*0e80*/  ISETP.NE.AND P0, PT, R2, 0x3, PT ;  /* 0x000000030200780c */ /* 0x004fda0003f05270 */
[----:B------:R-:W-:Y:S05]  /*0e90*/  @P0 BRA `(.L_x_15) ;  /* 0x0000000000380947 */ /* 0x000fea0003800000 */
[----:B------:R-:W2:Y:S01]  /*0ea0*/  S2UR UR5, SR_CgaCtaId ;  /* 0x00000000000579c3 */ /* 0x000ea20000008800 */
[----:B-1----:R-:W-:Y:S01]  /*0eb0*/  UMOV UR4, 0x400 ;  /* 0x0000040000047882 */ /* 0x002fe20000000000 */
[----:B------:R-:W-:Y:S01]  /*0ec0*/  UMOV UR6, 0x20 ;  /* 0x0000002000067882 */ /* 0x000fe20000000000 */
[----:B------:R-:W-:Y:S01]  /*0ed0*/  ELECT P0, URZ, PT ;  /* 0x0000000000ff782f */ /* 0x000fe20003800000 */
[----:B------:R-:W-:-:S04]  /*0ee0*/  UIADD3 UR6, UPT, UPT, -UR6, 0x100000, URZ ;  /* 0x0010000006067890 */ /* 0x000fc8000fffe1ff */
[----:B------:R-:W-:Y:S02]  /*0ef0*/  USHF.L.U32 UR7, UR6, 0xb, URZ ;  /* 0x0000000b06077899 */ /* 0x000fe400080006ff */
[----:B------:R-:W-:Y:S02]  /*0f00*/  USHF.L.U32 UR6, UR6, 0x1, URZ ;  /* 0x0000000106067899 */ /* 0x000fe400080006ff */
[----:B--2---:R-:W-:Y:S01]  /*0f10*/  ULEA UR4, UR5, UR4, 0x18 ;  /* 0x0000000405047291 */ /* 0x004fe2000f8ec0ff */
[----:B------:R-:W1:Y:S11]  /*0f20*/  FENCE.VIEW.ASYNC.S ;  /* 0x00000000000073c6 */ /* 0x000e760000000000 */
[----:B-1----:R2:W1:Y:S01]  /*0f30*/  SYNCS.EXCH.64 URZ, [UR4+0x1f0], UR6 ;  /* 0x0001f00604ff75b2 */ /* 0x0024620008000100 */
[----:B------:R2:W1:Y:S01]  /*0f40*/  SYNCS.EXCH.64 URZ, [UR4+0x200], UR6 ;  /* 0x0002000604ff75b2 */ /* 0x0004620008000100 */
[----:B------:R2:W1:Y:S01]  /*0f50*/  SYNCS.EXCH.64 URZ, [UR4+0x1f8], UR6 ;  /* 0x0001f80604ff75b2 */ /* 0x0004620008000100 */
[----:B------:R2:W1:Y:S02]  /*0f60*/  SYNCS.EXCH.64 URZ, [UR4+0x208], UR6 ;  /* 0x0002080604ff75b2 */ /* 0x0004640008000100 */
[----:B--2---:R-:W-:Y:S01]  /*0f70*/  NOP ;  /* 0x0000000000007918 */ /* 0x004fe20000000000 */
.L_x_15:
[----:B-1----:R-:W1:Y:S01]  /*0f80*/  LDCU UR4, c[0x0][0x36c] ;  /* 0x00006d80ff0477ac */ /* 0x002e620008000800 */
[----:B------:R-:W-:Y:S01]  /*0f90*/  ISETP.NE.OR P3, PT, R0, 0x2, !P3 ;  /* 0x000000020000780c */ /* 0x000fe20005f65670 */
[----:B------:R-:W-:Y:S01]  /*0fa0*/  NOP ;  /* 0x0000000000007918 */ /* 0x000fe20000000000 */
[----:B------:R-:W-:Y:S01]  /*0fb0*/  LOP3.LUT R0, R95, 0x1f, RZ, 0xc0, !PT ;  /* 0x0000001f5f007812 */ /* 0x000fe200078ec0ff */
[----:B------:R-:W-:Y:S02]  /*0fc0*/  UISETP.NE.AND UP4, UPT, UR18, 0x2, UPT ;  /* 0x000000021200788c */ /* 0x000fe4000bf85270 */
[----:B------:R-:W-:Y:S02]  /*0fd0*/  UISETP.NE.AND UP5, UPT, UR18, URZ, UPT ;  /* 0x000000ff1200728c */ /* 0x000fe4000bfa5270 */
[----:B-1----:R-:W-:-:S09]  /*0fe0*/  UISETP.EQ.U32.AND UP6, UPT, UR4, 0x1, UPT ;  /* 0x000000010400788c */ /* 0x002fd2000bfc2070 */
[----:B------:R-:W-:Y:S05]  /*0ff0*/  BRA.U !UP6, `(.L_x_16) ;  /* 0x000000010e087547 */ /* 0x000fea000b800000 */
[----:B---34-:R-:W-:Y:S01]  /*1000*/  UCGABAR_ARV ;  /* 0x00000000000079c7 */ /* 0x018fe20008000000 */
[----:B------:R-:W-:Y:S05]  /*1010*/  BRA `(.L_x_17) ;  /* 0x0000000000047947 */ /* 0x000fea0003800000 */
.L_x_16:
[----:B---34-:R-:W-:Y:S01]  /*1020*/  NOP ;  /* 0x0000000000007918 */ /* 0x018fe20000000000 */
.L_x_17:
[----:B------:R-:W1:Y:S01]  /*1030*/  S2UR UR30, SR_CTAID.X ;  /* 0x00000000001e79c3 */ /* 0x000e620000002500 */
[----:B------:R-:W-:-:S05]  /*1040*/  CS2R.32 R87, SR_CgaSize ;  /* 0x0000000000577805 */ /* 0x000fca0000008a00 */
[----:B------:R-:W-:-:S05]  /*1050*/  IMAD R87, R87, -0xa0, RZ ;  /* 0xffffff6057577824 */ /* 0x000fca00078e02ff */
[----:B------:R-:W-:-:S14]  /*1060*/  R2UR UR5, R87 ;  /* 0x00000000570572ca */ /* 0x000fdc00000e0000 */
[----:B------:R-:W2:Y:S01]  /*1070*/  LDCU UR5, c[0x0][UR5+0x2b0] ;  /* 0x00005600050577ac */ /* 0x000ea20008000800 */
[----:B------:R-:W-:-:S05]  /*1080*/  CS2R.32 R87, SR_CgaSize ;  /* 0x0000000000577805 */ /* 0x000fca0000008a00 */
[----:B------:R-:W-:-:S05]  /*1090*/  IMAD R87, R87, -0xa0, RZ ;  /* 0xffffff6057577824 */ /* 0x000fca00078e02ff */
[----:B------:R-:W-:-:S14]  /*10a0*/  R2UR UR4, R87 ;  /* 0x00000000570472ca */ /* 0x000fdc00000e0000 */
[----:B------:R-:W3:Y:S01]  /*10b0*/  LDCU UR4, c[0x0][UR4+0x2b4] ;  /* 0x00005680040477ac */ /* 0x000ee20008000800 */
[----:B------:R-:W4:Y:S01]  /*10c0*/  S2UR UR31, SR_CTAID.Y ;  /* 0x00000000001f79c3 */ /* 0x000f220000002600 */
[----:B------:R-:W-:-:S05]  /*10d0*/  CS2R.32 R87, SR_CgaSize ;  /* 0x0000000000577805 */ /* 0x000fca0000008a00 */
[----:B------:R-:W-:-:S05]  /*10e0*/  IMAD R87, R87, -0xa0, RZ ;  /* 0xffffff6057577824 */ /* 0x000fca00078e02ff */
[----:B------:R-:W-:-:S14]  /*10f0*/  R2UR UR7, R87 ;  /* 0x00000000570772ca */ /* 0x000fdc00000e0000 */
[----:B------:R-:W3:Y:S01]  /*1100*/  LDCU UR7, c[0x0][UR7+0x2a0] ;  /* 0x00005400070777ac */ /* 0x000ee20008000800 */
[----:B------:R-:W-:-:S05]  /*1110*/  CS2R.32 R87, SR_CgaSize ;  /* 0x0000000000577805 */ /* 0x000fca0000008a00 */
[----:B------:R-:W-:-:S05]  /*1120*/  IMAD R87, R87, -0xa0, RZ ;  /* 0xffffff6057577824 */ /* 0x000fca00078e02ff */
[----:B------:R-:W-:-:S14]  /*1130*/  R2UR UR59, R87 ;  /* 0x00000000573b72ca */ /* 0x000fdc00000e0000 */
[----:B------:R-:W3:Y:S01]  /*1140*/  LDCU UR59, c[0x0][UR59+0x2a4] ;  /* 0x000054803b3b77ac */ /* 0x000ee20008000800 */
[----:B------:R-:W3:Y:S01]  /*1150*/  S2UR UR8, SR_CgaCtaId ;  /* 0x00000000000879c3 */ /* 0x000ee20000008800 */
[----:B------:R-:W3:Y:S01]  /*1160*/  LDCU UR19, c[0x0][0xb24] ;  /* 0x00016480ff1377ac */ /* 0x000ee20008000800 */
[----:B------:R-:W3:Y:S01]  /*1170*/  LDCU UR42, c[0x0][0xb24] ;  /* 0x00016480ff2a77ac */ /* 0x000ee20008000800 */
[----:B-1----:R-:W-:Y:S01]  /*1180*/  I2FP.F32.U32 R3, UR30 ;  /* 0x0000001e00037c45 */ /* 0x002fe20008201000 */
[----:B------:R-:W1:Y:S04]  /*1190*/  LDCU UR22, c[0x0][0xb30] ;  /* 0x00016600ff1677ac */ /* 0x000e680008000800 */
[----:B--2---:R-:W-:Y:S01]  /*11a0*/  FMUL R3, R3, UR5 ;  /* 0x0000000503037c20 */ /* 0x004fe20008400000 */
[----:B----4-:R-:W-:-:S05]  /*11b0*/  I2FP.F32.U32 R2, UR31 ;  /* 0x0000001f00027c45 */ /* 0x010fca0008201000 */
[----:B------:R-:W2:Y:S01]  /*11c0*/  F2I.U32.TRUNC.NTZ R3, R3 ;  /* 0x0000000300037305 */ /* 0x000ea2000020f000 */
[----:B---3--:R-:W-:Y:S01]  /*11d0*/  FMUL R2, R2, UR4 ;  /* 0x0000000402027c20 */ /* 0x008fe20008400000 */
[----:B------:R-:W-:-:S06]  /*11e0*/  USHF.L.U32 UR28, UR8, 0xc, URZ ;  /* 0x0000000c081c7899 */ /* 0x000fcc00080006ff */
[----:B------:R-:W3:Y:S01]  /*11f0*/  F2I.U32.TRUNC.NTZ R2, R2 ;  /* 0x0000000200027305 */ /* 0x000ee2000020f000 */
[----:B------:R-:W-:Y:S01]  /*1200*/  ULOP3.LUT UR28, UR28, 0x1000, URZ, 0xc0, !UPT ;  /* 0x000010001c1c7892 */ /* 0x000fe2000f8ec0ff */
[----:B--2---:R-:W-:Y:S02]  /*1210*/  R2UR UR4, R3 ;  /* 0x00000000030472ca */ /* 0x004fe400000e0000 */
[----:B---3--:R-:W-:Y:S02]  /*1220*/  R2UR UR6, R2 ;  /* 0x00000000020672ca */ /* 0x008fe400000e0000 */
[----:B------:R-:W-:-:S09]  /*1230*/  PRMT R2, RZ, 0x7610, R2 ;  /* 0x00007610ff027816 */ /* 0x000fd20000000002 */
[----:B------:R-:W-:-:S04]  /*1240*/  UIADD3 UR5, UPT, UPT, -UR4, URZ, URZ ;  /* 0x000000ff04057290 */ /* 0x000fc8000fffe1ff */
[----:B------:R-:W-:Y:S02]  /*1250*/  UIMAD UR5, UR7, UR5, UR30 ;  /* 0x00000005070572a4 */ /* 0x000fe4000f8e021e */
[----:B------:R-:W-:-:S04]  /*1260*/  UIADD3 UR4, UPT, UPT, -UR6, URZ, URZ ;  /* 0x000000ff06047290 */ /* 0x000fc8000fffe1ff */
[----:B------:R-:W-:Y:S01]  /*1270*/  IMAD.U32 R87, RZ, RZ, UR5 ;  /* 0x00000005ff577e24 */ /* 0x000fe2000f8e00ff */
[----:B------:R-:W-:Y:S01]  /*1280*/  UIMAD UR59, UR59, UR4, UR31 ;  /* 0x000000043b3b72a4 */ /* 0x000fe2000f8e021f */
[----:B-1----:R-:W-:Y:S11]  /*1290*/  BRA.U UP5, `(.L_x_18) ;  /* 0x0000000105287547 */ /* 0x002ff6000b800000 */
[----:B------:R-:W-:Y:S01]  /*12a0*/  R2UR UR6, R87 ;  /* 0x00000000570672ca */ /* 0x000fe200000e0000 */
[----:B------:R-:W-:-:S12]  /*12b0*/  UISETP.NE.AND UP0, UPT, UR59, URZ, UPT ;  /* 0x000000ff3b00728c */ /* 0x000fd8000bf05270 */
[----:B------:R-:W-:-:S04]  /*12c0*/  UISETP.EQ.OR UP0, UPT, UR6, URZ, !UP0 ;  /* 0x000000ff0600728c */ /* 0x000fc8000c702670 */
[----:B------:R-:W-:Y:S02]  /*12d0*/  USEL UR5, URZ, 0x1, !UP0 ;  /* 0x00000001ff057887 */ /* 0x000fe4000c000000 */
[----:B------:R-:W-:-:S04]  /*12e0*/  UISETP.NE.AND UP0, UPT, UR59, URZ, UPT ;  /* 0x000000ff3b00728c */ /* 0x000fc8000bf05270 */
[----:B------:R-:W-:Y:S02]  /*12f0*/  USEL UR4, URZ, 0x2, UP0 ;  /* 0x00000002ff047887 */ /* 0x000fe40008000000 */
[----:B------:R-:W-:-:S04]  /*1300*/  UISETP.NE.AND UP0, UPT, UR6, 0x1, UPT ;  /* 0x000000010600788c */ /* 0x000fc8000bf05270 */
[----:B------:R-:W-:-:S04]  /*1310*/  USEL UR4, UR4, 0x2, UP0 ;  /* 0x0000000204047887 */ /* 0x000fc80008000000 */
[----:B------:R-:W-:-:S06]  /*1320*/  UIADD3 UR4, UPT, UPT, UR5, UR4, URZ ;  /* 0x0000000405047290 */ /* 0x000fcc000fffe0ff */
[----:B------:R-:W-:-:S07]  /*1330*/  MOV R2, UR4 ;  /* 0x0000000400027c02 */ /* 0x000fce0008000f00 */
.L_x_18:
[----:B------:R-:W1:Y:S01]  /*1340*/  S2UR UR36, SR_CTAID.Z ;  /* 0x00000000002479c3 */ /* 0x000e620000002700 */
[----:B------:R-:W-:-:S09]  /*1350*/  UISETP.GE.AND UP0, UPT, UR19, 0x1, UPT ;  /* 0x000000011300788c */ /* 0x000fd2000bf06270 */
[----:B------:R-:W-:Y:S05]  /*1360*/  BRA.U !UP0, `(.L_x_19) ;  /* 0x0000000108d47547 */ /* 0x000fea000b800000 */
[----:B------:R-:W2:Y:S01]  /*1370*/  LDCU.128 UR12, c[0x0][0xb10] ;  /* 0x00016200ff0c77ac */ /* 0x000ea20008000c00 */
[----:B------:R-:W3:Y:S01]  /*1380*/  LDCU UR20, c[0x0][0xb0c] ;  /* 0x00016180ff1477ac */ /* 0x000ee20008000800 */
[----:B------:R-:W4:Y:S01]  /*1390*/  LDCU UR6, c[0x0][0x370] ;  /* 0x00006e00ff0677ac */ /* 0x000f220008000800 */
[----:B------:R-:W1:Y:S01]  /*13a0*/  LDCU UR7, c[0x0][0x374] ;  /* 0x00006e80ff0777ac */ /* 0x000e620008000800 */
[----:B------:R-:W1:Y:S01]  /*13b0*/  LDCU UR21, c[0x0][0xb20] ;  /* 0x00016400ff1577ac */ /* 0x000e620008000800 */
[----:B--2---:R-:W-:Y:S02]  /*13c0*/  UIMAD.WIDE.U32 UR4, UR30, UR12, URZ ;  /* 0x0000000c1e0472a5 */ /* 0x004fe4000f8e00ff */
[----:B---3--:R-:W-:Y:S01]  /*13d0*/  UISETP.NE.AND UP0, UPT, UR20, 0x1, UPT ;  /* 0x000000011400788c */ /* 0x008fe2000bf05270 */
[----:B------:R-:W2:Y:S01]  /*13e0*/  LDCU.64 UR8, c[0x0][0xb28] ;  /* 0x00016500ff0877ac */ /* 0x000ea20008000a00 */
[----:B----4-:R-:W-:-:S03]  /*13f0*/  UIMAD.WIDE.U32 UR10, UR6, UR12, URZ ;  /* 0x0000000c060a72a5 */ /* 0x010fc6000f8e00ff */
[----:B------:R-:W-:Y:S01]  /*1400*/  UMOV UR4, UR5 ;  /* 0x0000000500047c82 */ /* 0x000fe20008000000 */
[----:B------:R-:W-:Y:S02]  /*1410*/  UISETP.NE.AND UP2, UPT, UR19, 0x1, UPT ;  /* 0x000000011300788c */ /* 0x000fe4000bf45270 */
[----:B------:R-:W-:Y:S01]  /*1420*/  USHF.R.U32.HI UR4, URZ, UR13, UR4 ;  /* 0x0000000dff047299 */ /* 0x000fe20008011604 */
[----:B------:R-:W-:Y:S01]  /*1430*/  UMOV UR10, UR11 ;  /* 0x0000000b000a7c82 */ /* 0x000fe20008000000 */
[----:B------:R-:W-:Y:S02]  /*1440*/  UIMAD.WIDE.U32 UR16, UR31, UR15, URZ ;  /* 0x0000000f1f1072a5 */ /* 0x000fe4000f8e00ff */
[----:B------:R-:W-:Y:S02]  /*1450*/  USEL UR5, UR30, UR4, !UP0 ;  /* 0x000000041e057287 */ /* 0x000fe4000c000000 */
[----:B------:R-:W-:Y:S02]  /*1460*/  @UP0 USHF.R.U32.HI UR6, URZ, UR13, UR10 ;  /* 0x0000000dff060299 */ /* 0x000fe4000801160a */
[----:B------:R-:W-:-:S02]  /*1470*/  UISETP.NE.AND UP0, UPT, UR14, 0x1, UPT ;  /* 0x000000010e00788c */ /* 0x000fc4000bf05270 */
[----:B-1----:R-:W-:Y:S02]  /*1480*/  UIMAD.WIDE.U32 UR10, UR7, UR15, URZ ;  /* 0x0000000f070a72a5 */ /* 0x002fe4000f8e00ff */
[----:B--2---:R-:W-:Y:S01]  /*1490*/  UIMAD.WIDE.U32 UR12, UR6, UR8, URZ ;  /* 0x00000008060c72a5 */ /* 0x004fe2000f8e00ff */
[----:B------:R-:W-:Y:S02]  /*14a0*/  UMOV UR4, UR17 ;  /* 0x0000001100047c82 */ /* 0x000fe40008000000 */
[----:B------:R-:W-:Y:S02]  /*14b0*/  USHF.R.U32.HI UR4, URZ, UR21, UR4 ;  /* 0x00000015ff047299 */ /* 0x000fe40008011604 */
[----:B------:R-:W-:Y:S02]  /*14c0*/  UMOV UR10, UR11 ;  /* 0x0000000b000a7c82 */ /* 0x000fe40008000000 */
[----:B------:R-:W-:Y:S01]  /*14d0*/  UMOV UR12, UR13 ;  /* 0x0000000d000c7c82 */ /* 0x000fe20008000000 */
[----:B------:R-:W-:-:S02]  /*14e0*/  @UP0 USHF.R.U32.HI UR7, URZ, UR21, UR10 ;  /* 0x00000015ff070299 */ /* 0x000fc4000801160a */
[----:B------:R-:W-:Y:S02]  /*14f0*/  USEL UR4, UR31, UR4, !UP0 ;  /* 0x000000041f047287 */ /* 0x000fe4000c000000 */
[----:B------:R-:W-:Y:S02]  /*1500*/  UIMAD.WIDE.U32 UR10, UR7, UR8, URZ ;  /* 0x00000008070a72a5 */ /* 0x000fe4000f8e00ff */
[----:B------:R-:W-:Y:S02]  /*1510*/  @UP2 USHF.R.U32.HI UR6, URZ, UR9, UR12 ;  /* 0x00000009ff062299 */ /* 0x000fe4000801160c */
[----:B------:R-:W-:-:S03]  /*1520*/  UIMAD.WIDE.U32 UR12, UR4, UR8, URZ ;  /* 0x00000008040c72a5 */ /* 0x000fc6000f8e00ff */
[----:B------:R-:W-:Y:S02]  /*1530*/  UMOV UR10, UR11 ;  /* 0x0000000b000a7c82 */ /* 0x000fe40008000000 */
[----:B------:R-:W-:Y:S02]  /*1540*/  @UP2 USHF.R.U32.HI UR7, URZ, UR9, UR10 ;  /* 0x00000009ff072299 */ /* 0x000fe4000801160a */
[----:B------:R-:W-:Y:S02]  /*1550*/  UIMAD UR10, UR6, UR19, URZ ;  /* 0x00000013060a72a4 */ /* 0x000fe4000f8e02ff */
[----:B------:R-:W-:-:S04]  /*1560*/  UIMAD UR7, UR7, UR19, URZ ;  /* 0x00000013070772a4 */ /* 0x000fc8000f8e02ff */
[----:B------:R-:W-:-:S03]  /*1570*/  UISETP.GE.AND UP0, UPT, UR4, UR7, UPT ;  /* 0x000000070400728c */ /* 0x000fc6000bf06270 */
[----:B------:R-:W-:Y:S01]  /*1580*/  UMOV UR7, UR13 ;  /* 0x0000000d00077c82 */ /* 0x000fe20008000000 */
[----:B------:R-:W-:Y:S02]  /*1590*/  UISETP.GE.OR UP0, UPT, UR5, UR10, UP0 ;  /* 0x0000000a0500728c */ /* 0x000fe40008706670 */
[----:B------:R-:W-:Y:S02]  /*15a0*/  UIMAD.WIDE.U32 UR10, UR5, UR8, URZ ;  /* 0x00000008050a72a5 */ /* 0x000fe4000f8e00ff */
[----:B------:R-:W-:Y:S02]  /*15b0*/  USHF.R.U32.HI UR7, URZ, UR9, UR7 ;  /* 0x00000009ff077299 */ /* 0x000fe40008011607 */
[----:B------:R-:W-:Y:S02]  /*15c0*/  UIADD3 UR10, UPT, UPT, -UR4, URZ, URZ ;  /* 0x000000ff040a7290 */ /* 0x000fe4000fffe1ff */
[----:B------:R-:W-:Y:S02]  /*15d0*/  USEL UR7, UR4, UR7, !UP2 ;  /* 0x0000000704077287 */ /* 0x000fe4000d000000 */
[----:B------:R-:W-:Y:S01]  /*15e0*/  UIMAD UR10, UR14, UR10, UR31 ;  /* 0x0000000a0e0a72a4 */ /* 0x000fe2000f8e021f */
[----:B------:R-:W-:Y:S01]  /*15f0*/  @!UP0 UMOV UR8, UR11 ;  /* 0x0000000b00088c82 */ /* 0x000fe20008000000 */
[----:B------:R-:W-:-:S02]  /*1600*/  UIADD3 UR11, UPT, UPT, -UR5, URZ, URZ ;  /* 0x000000ff050b7290 */ /* 0x000fc4000fffe1ff */
[----:B------:R-:W-:Y:S02]  /*1610*/  @!UP0 USHF.R.U32.HI UR8, URZ, UR9, UR8 ;  /* 0x00000009ff088299 */ /* 0x000fe40008011608 */
[----:B------:R-:W-:Y:S02]  /*1620*/  UIADD3 UR9, UPT, UPT, -UR7, URZ, URZ ;  /* 0x000000ff07097290 */ /* 0x000fe4000fffe1ff */
[----:B------:R-:W-:Y:S02]  /*1630*/  @!UP0 USEL UR8, UR5, UR8, !UP2 ;  /* 0x0000000805088287 */ /* 0x000fe4000d000000 */
[----:B------:R-:W-:Y:S02]  /*1640*/  UIMAD UR9, UR19, UR9, UR4 ;  /* 0x00000009130972a4 */ /* 0x000fe4000f8e0204 */
[----:B------:R-:W-:Y:S02]  /*1650*/  @!UP0 UIADD3 UR7, UPT, UPT, UR7, -UR8, URZ ;  /* 0x8000000807078290 */ /* 0x000fe4000fffe0ff */
[----:B------:R-:W-:-:S02]  /*1660*/  @!UP0 UIMAD UR6, UR9, UR6, UR8 ;  /* 0x00000006090682a4 */ /* 0x000fc4000f8e0208 */
[----:B------:R-:W-:Y:S02]  /*1670*/  @!UP0 UIMAD UR4, UR7, UR19, UR5 ;  /* 0x00000013070482a4 */ /* 0x000fe4000f8e0205 */
[----:B------:R-:W-:Y:S02]  /*1680*/  UIMAD UR30, UR20, UR11, UR30 ;  /* 0x0000000b141e72a4 */ /* 0x000fe4000f8e021e */
[----:B------:R-:W-:Y:S01]  /*1690*/  UIMAD UR31, UR4, UR14, UR10 ;  /* 0x0000000e041f72a4 */ /* 0x000fe2000f8e020a */
[----:B------:R-:W-:Y:S02]  /*16a0*/  @!UP0 UMOV UR5, UR6 ;  /* 0x0000000600058c82 */ /* 0x000fe40008000000 */
[----:B------:R-:W-:-:S12]  /*16b0*/  UIMAD UR30, UR5, UR20, UR30 ;  /* 0x00000014051e72a4 */ /* 0x000fd8000f8e021e */
.L_x_19:
[----:B------:R-:W-:-:S09]  /*16c0*/  UISETP.NE.AND UP0, UPT, UR22, 0x1, UPT ;  /* 0x000000011600788c */ /* 0x000fd2000bf05270 */
[----:B------:R-:W-:Y:S05]  /*16d0*/  BRA.U UP0, `(.L_x_20) ;  /* 0x0000000100407547 */ /* 0x000fea000b800000 */
[----:B------:R-:W2:Y:S01]  /*16e0*/  LDCU.128 UR8, c[0x0][0xb10] ;  /* 0x00016200ff0877ac */ /* 0x000ea20008000c00 */
[----:B------:R-:W3:Y:S01]  /*16f0*/  LDCU UR12, c[0x0][0xb0c] ;  /* 0x00016180ff0c77ac */ /* 0x000ee20008000800 */
[----:B------:R-:W4:Y:S01]  /*1700*/  LDCU UR13, c[0x0][0xb20] ;  /* 0x00016400ff0d77ac */ /* 0x000f220008000800 */
[----:B--2---:R-:W-:Y:S02]  /*1710*/  UIMAD.WIDE.U32 UR4, UR30, UR8, URZ ;  /* 0x000000081e0472a5 */ /* 0x004fe4000f8e00ff */
[----:B------:R-:W-:Y:S02]  /*1720*/  UIMAD.WIDE.U32 UR6, UR31, UR11, URZ ;  /* 0x0000000b1f0672a5 */ /* 0x000fe4000f8e00ff */
[----:B---3--:R-:W-:Y:S02]  /*1730*/  UISETP.NE.AND UP0, UPT, UR12, 0x1, UPT ;  /* 0x000000010c00788c */ /* 0x008fe4000bf05270 */
[----:B------:R-:W-:-:S03]  /*1740*/  USHF.R.U32.HI UR5, URZ, UR9, UR5 ;  /* 0x00000009ff057299 */ /* 0x000fc60008011605 */
[----:B------:R-:W-:Y:S01]  /*1750*/  UMOV UR4, UR7 ;  /* 0x0000000700047c82 */ /* 0x000fe20008000000 */
[----:B------:R-:W-:Y:S02]  /*1760*/  USEL UR5, UR30, UR5, !UP0 ;  /* 0x000000051e057287 */ /* 0x000fe4000c000000 */
[----:B------:R-:W-:Y:S02]  /*1770*/  UISETP.NE.AND UP0, UPT, UR10, 0x1, UPT ;  /* 0x000000010a00788c */ /* 0x000fe4000bf05270 */
[----:B----4-:R-:W-:-:S04]  /*1780*/  USHF.R.U32.HI UR4, URZ, UR13, UR4 ;  /* 0x0000000dff047299 */ /* 0x010fc80008011604 */
[----:B------:R-:W-:-:S04]  /*1790*/  USEL UR4, UR31, UR4, !UP0 ;  /* 0x000000041f047287 */ /* 0x000fc8000c000000 */
[----:B------:R-:W-:Y:S02]  /*17a0*/  UIADD3 UR6, UPT, UPT, UR5, -UR4, URZ ;  /* 0x8000000405067290 */ /* 0x000fe4000fffe0ff */
[----:B------:R-:W-:Y:S02]  /*17b0*/  UIADD3 UR4, UPT, UPT, -UR5, UR4, URZ ;  /* 0x0000000405047290 */ /* 0x000fe4000fffe1ff */
[----:B------:R-:W-:Y:S02]  /*17c0*/  UIMAD UR31, UR6, UR10, UR31 ;  /* 0x0000000a061f72a4 */ /* 0x000fe4000f8e021f */
[----:B------:R-:W-:-:S12]  /*17d0*/  UIMAD UR30, UR4, UR12, UR30 ;  /* 0x0000000c041e72a4 */ /* 0x000fd8000f8e021e */
.L_x_20:
[----:B------:R-:W-:Y:S01]  /*17e0*/  UISETP.NE.AND UP0, UPT, UR18, 0x2, UPT ;  /* 0x000000021200788c */ /* 0x000fe2000bf05270 */
[----:B------:R-:W-:Y:S09]  /*17f0*/  BRA.U !UP6, `(.L_x_21) ;  /* 0x000000010e0c7547 */ /* 0x000ff2000b800000 */
[----:B------:R-:W-:Y:S01]  /*1800*/  UCGABAR_WAIT ;  /* 0x0000000000007dc7 */ /* 0x000fe20008000000 */
[----:B------:R-:W-:Y:S01]  /*1810*/  CCTL.IVALL ;  /* 0x00000000ff00798f */ /* 0x000fe20002000000 */
[----:B------:R-:W-:Y:S05]  /*1820*/  BRA `(.L_x_22) ;  /* 0x0000000000047947 */ /* 0x000fea0003800000 */
.L_x_21:
[----:B------:R-:W-:Y:S06]  /*1830*/  BAR.SYNC.DEFER_BLOCKING 0x0 ;  /* 0x0000000000007b1d */ /* 0x000fec0000010000 */
.L_x_22:
[----:B------:R-:W-:Y:S05]  /*1840*/  BRA.U UP0, `(.L_x_23) ;  /* 0x0000001900fc7547 */ /* 0x000fea000b800000 */
[----:B------:R-:W2:Y:S01]  /*1850*/  LDCU UR6, c[0x0][0x38c] ;  /* 0x00007180ff0677ac */ /* 0x000ea20008000800 */
[----:B------:R-:W3:Y:S01]  /*1860*/  S2UR UR8, SR_CgaCtaId ;  /* 0x00000000000879c3 */ /* 0x000ee20000008800 */
[----:B------:R-:W-:Y:S01]  /*1870*/  PLOP3.LUT P1, PT, PT, PT, UP3, 0x80, 0x8 ;  /* 0x000000000008781c */ /* 0x000fe20003f2f038 */
[----:B------:R-:W-:Y:S01]  /*1880*/  IMAD.MOV.U32 R12, RZ, RZ, 0x1 ;  /* 0x00000001ff0c7424 */ /* 0x000fe200078e00ff */
[----:B------:R-:W-:Y:S01]  /*1890*/  UMOV UR7, 0x400 ;  /* 0x0000040000077882 */ /* 0x000fe20000000000 */
[----:B------:R-:W-:Y:S01]  /*18a0*/  UISETP.NE.AND UP1, UPT, UR18, URZ, UPT ;  /* 0x000000ff1200728c */ /* 0x000fe2000bf25270 */
[----:B------:R-:W-:Y:S01]  /*18b0*/  ISETP.EQ.OR P2, PT, R0, RZ, P3 ;  /* 0x000000ff0000720c */ /* 0x000fe20001f42670 */
[----:B------:R-:W-:Y:S01]  /*18c0*/  USEL UR24, URZ, 0x1, UP4 ;  /* 0x00000001ff187887 */ /* 0x000fe2000a000000 */
[----:B------:R-:W-:Y:S02]  /*18d0*/  PLOP3.LUT P1, PT, P1, PT, PT, 0x8, 0x80 ;  /* 0x000000000080781c */ /* 0x000fe40000f2e170 */
[----:B------:R-:W-:Y:S01]  /*18e0*/  CS2R R10, SRZ ;  /* 0x00000000000a7805 */ /* 0x000fe2000001ff00 */
[----:B------:R-:W-:Y:S01]  /*18f0*/  IMAD.MOV.U32 R9, RZ, RZ, RZ ;  /* 0x000000ffff097224 */ /* 0x000fe200078e00ff */
[----:B------:R-:W4:Y:S01]  /*1900*/  LDCU UR40, c[0x0][0x370] ;  /* 0x00006e00ff2877ac */ /* 0x000f220008000800 */
[----:B------:R-:W-:Y:S01]  /*1910*/  IMAD.MOV.U32 R8, RZ, RZ, 0x1 ;  /* 0x00000001ff087424 */ /* 0x000fe200078e00ff */
[----:B------:R-:W1:Y:S01]  /*1920*/  LDCU.64 UR26, c[0x0][0x348] ;  /* 0x00006900ff1a77ac */ /* 0x000e620008000a00 */
[----:B--2---:R-:W-:-:S02]  /*1930*/  UIADD3 UR5, UPT, UPT, UR6, 0x1f, URZ ;  /* 0x0000001f06057890 */ /* 0x004fc4000fffe0ff */
[----:B------:R-:W-:Y:S02]  /*1940*/  USHF.R.U32.HI UR45, URZ, 0x5, UR28 ;  /* 0x00000005ff2d7899 */ /* 0x000fe4000801161c */
[----:B------:R-:W-:Y:S02]  /*1950*/  USHF.R.S32.HI UR4, URZ, 0x1f, UR5 ;  /* 0x0000001fff047899 */ /* 0x000fe40008011405 */
[----:B---3--:R-:W-:Y:S02]  /*1960*/  ULEA UR7, UR8, UR7, 0x18 ;  /* 0x0000000708077291 */ /* 0x008fe4000f8ec0ff */
[----:B------:R-:W-:Y:S02]  /*1970*/  ULEA.HI UR4, UR4, UR5, URZ, 0x5 ;  /* 0x0000000504047291 */ /* 0x000fe4000f8f28ff */
[----:B------:R-:W-:Y:S02]  /*1980*/  UIADD3 UR46, UPT, UPT, UR6, 0x3e, URZ ;  /* 0x0000003e062e7890 */ /* 0x000fe4000fffe0ff */
[----:B------:R-:W-:-:S02]  /*1990*/  USHF.R.S32.HI UR43, URZ, 0x5, UR4 ;  /* 0x00000005ff2b7899 */ /* 0x000fc40008011404 */
[----:B------:R-:W-:Y:S02]  /*19a0*/  UIADD3 UR4, UPT, UPT, UR6, -0x1, URZ ;  /* 0xffffffff06047890 */ /* 0x000fe4000fffe0ff */
[----:B------:R-:W-:Y:S02]  /*19b0*/  UISETP.LT.U32.AND UP0, UPT, UR43, 0x14, UPT ;  /* 0x000000142b00788c */ /* 0x000fe4000bf01070 */
[----:B------:R-:W-:Y:S02]  /*19c0*/  UISETP.GE.U32.AND UP2, UPT, UR4, -0x3f, UPT ;  /* 0xffffffc10400788c */ /* 0x000fe4000bf46070 */
[----:B------:R-:W-:Y:S01]  /*19d0*/  USEL UR41, UR43, 0x14, UP0 ;  /* 0x000000142b297887 */ /* 0x000fe20008000000 */
[----:B------:R-:W2:Y:S03]  /*19e0*/  LDCU UR39, c[0x0][0x374] ;  /* 0x00006e80ff2777ac */ /* 0x000ea60008000800 */
[----:B------:R-:W-:-:S02]  /*19f0*/  UIADD3 UR21, UPT, UPT, UR41, -0x1, URZ ;  /* 0xffffffff29157890 */ /* 0x000fc4000fffe0ff */
[----:B------:R-:W-:-:S03]  /*1a00*/  USEL UR24, UR24, 0x2, UP1 ;  /* 0x0000000218187887 */ /* 0x000fc60008800000 */
[----:B------:R-:W-:Y:S02]  /*1a10*/  @UP2 UIADD3 UR21, UPT, UPT, UR41, URZ, URZ ;  /* 0x000000ff29152290 */ /* 0x000fe4000fffe0ff */
[----:B------:R-:W-:Y:S02]  /*1a20*/  UIADD3 UR29, UPT, UPT, UR7, 0x10600, UR28 ;  /* 0x00010600071d7890 */ /* 0x000fe4000fffe01c */
[----:B------:R-:W-:Y:S02]  /*1a30*/  UIADD3 UR44, UPT, UPT, UR43, -UR41, URZ ;  /* 0x800000292b2c7290 */ /* 0x000fe4000fffe0ff */
[----:B------:R-:W-:Y:S01]  /*1a40*/  UIADD3 UR21, UPT, UPT, UR21, 0x1, URZ ;  /* 0x0000000115157890 */ /* 0x000fe2000fffe0ff */
[----:B-1--4-:R-:W-:-:S11]  /*1a50*/  UMOV UR5, URZ ;  /* 0x000000ff00057c82 */ /* 0x012fd60008000000 */
.L_x_43:
[----:B-1----:R-:W1:Y:S02]  /*1a60*/  S2UR UR4, SR_CgaCtaId ;  /* 0x00000000000479c3 */ /* 0x002e640000008800 */
[----:B-1----:R-:W-:-:S09]  /*1a70*/  UISETP.NE.AND UP0, UPT, UR4, URZ, UPT ;  /* 0x000000ff0400728c */ /* 0x002fd2000bf05270 */
[----:B------:R-:W-:Y:S05]  /*1a80*/  BRA.U UP0, `(.L_x_24) ;  /* 0x0000000100287547 */ /* 0x000fea000b800000 */
[----:B------:R-:W-:Y:S02]  /*1a90*/  LEA R0, R9, UR7, 0x3 ;  /* 0x0000000709007c11 */ /* 0x000fe4000f8e18ff */
[----:B------:R-:W-:-:S04]  /*1aa0*/  SHF.L.U32 R3, R8, 0x1f, RZ ;  /* 0x0000001f08037819 */ /* 0x000fc800000006ff */
[----:B------:R-:W1:Y:S02]  /*1ab0*/  SYNCS.PHASECHK.TRANS64.TRYWAIT P0, [R0+URZ+0x200], R3 ;  /* 0x00020003000075a7 */ /* 0x000e6400080011ff */
[----:B-1----:R-:W-:Y:S05]  /*1ac0*/  @!P0 BRA `(.L_x_25) ;  /* 0x0000008400a48947 */ /* 0x002fea0003800000 */
.L_x_149:
[----:B------:R3:W-:Y:S01]  /*1ad0*/  SYNCS.ARRIVE.TRANS64.A1T0 RZ, [R0+URZ+0x1f0], RZ ;  /* 0x0001f0ff00ff79a7 */ /* 0x0007e200081000ff */
[----:B------:R-:W-:-:S05]  /*1ae0*/  VIADD R9, R9, 0x1 ;  /* 0x0000000109097836 */ /* 0x000fca0000000000 */
[----:B------:R-:W-:-:S04]  /*1af0*/  ISETP.NE.AND P0, PT, R9, 0x2, PT ;  /* 0x000000020900780c */ /* 0x000fc80003f05270 */
[----:B-1----:R-:W-:Y:S02]  /*1b00*/  SEL R3, RZ, 0x1, P0 ;  /* 0x00000001ff037807 */ /* 0x002fe40000000000 */
[----:B------:R-:W-:Y:S02]  /*1b10*/  SEL R9, R9, RZ, P0 ;  /* 0x000000ff09097207 */ /* 0x000fe40000000000 */
[----:B------:R-:W-:-:S07]  /*1b20*/  LOP3.LUT R8, R8, R3, RZ, 0x3c, !PT ;  /* 0x0000000308087212 */ /* 0x000fce00078e3cff */
.L_x_24:
[----:B------:R-:W-:Y:S01]  /*1b30*/  ULEA UR4, UR5, UR7, 0x3 ;  /* 0x0000000705047291 */ /* 0x000fe2000f8e18ff */
[----:B---3--:R-:W-:Y:S01]  /*1b40*/  SHF.L.U32 R0, R12, 0x1f, RZ ;  /* 0x0000001f0c007819 */ /* 0x008fe200000006ff */
[----:B------:R-:W-:Y:S02]  /*1b50*/  UISETP.GE.U32.AND UP0, UPT, UR46, 0x3f, UPT ;  /* 0x0000003f2e00788c */ /* 0x000fe4000bf06070 */
[----:B------:R-:W-:Y:S02]  /*1b60*/  USHF.L.U32 UR35, UR30, 0x6, URZ ;  /* 0x000000061e237899 */ /* 0x000fe400080006ff */
[----:B------:R-:W-:Y:S01]  /*1b70*/  ULEA UR19, UR31, UR45, 0x8 ;  /* 0x0000002d1f137291 */ /* 0x000fe2000f8e40ff */
[----:B------:R-:W-:Y:S02]  /*1b80*/  UMOV UR13, URZ ;  /* 0x000000ff000d7c82 */ /* 0x000fe40008000000 */
[----:B------:R1:W3:Y:S02]  /*1b90*/  SYNCS.PHASECHK.TRANS64.TRYWAIT P0, [UR4+0xa0], R0 ;  /* 0x0000a000ff0075a7 */ /* 0x0002e40008001104 */
[----:B------:R-:W-:Y:S07]  /*1ba0*/  BRA.U !UP0, `(.L_x_26) ;  /* 0x0000000108bc7547 */ /* 0x000fee000b800000 */
[----:B------:R-:W-:Y:S01]  /*1bb0*/  UMOV UR6, URZ ;  /* 0x000000ff00067c82 */ /* 0x000fe20008000000 */
[----:B------:R-:W-:-:S05]  /*1bc0*/  UMOV UR4, UR5 ;  /* 0x0000000500047c82 */ /* 0x000fca0008000000 */
.L_x_32:
[----:B------:R-:W-:Y:S01]  /*1bd0*/  ULEA UR33, UR4, UR7, 0x3 ;  /* 0x0000000704217291 */ /* 0x000fe2000f8e18ff */
[----:B---3--:R-:W-:Y:S01]  /*1be0*/  @!P3 MOV R2, 0x2800 ;  /* 0x000028000002b802 */ /* 0x008fe20000000f00 */
[----:B-1-34-:R-:W-:Y:S10]  /*1bf0*/  @P0 BRA `(.L_x_27) ;  /* 0x00000000000c0947 */ /* 0x01aff40003800000 */
[----:B------:R-:W-:-:S04]  /*1c00*/  SHF.L.U32 R3, R12, 0x1f, RZ ;  /* 0x0000001f0c037819 */ /* 0x000fc800000006ff */
[----:B------:R-:W3:Y:S02]  /*1c10*/  SYNCS.PHASECHK.TRANS64.TRYWAIT P0, [UR33+0xa0], R3 ;  /* 0x0000a003ff0075a7 */ /* 0x000ee40008001121 */
[----:B---3--:R-:W-:Y:S05]  /*1c20*/  @!P0 BRA `(.L_x_28) ;  /* 0x0000008400608947 */ /* 0x008fea0003800000 */
.L_x_27:
[----:B------:R3:W-:Y:S01]  /*1c30*/  @!P3 SYNCS.ARRIVE.TRANS64 RZ, [UR33], R2 ;  /* 0x00000002ffffb9a7 */ /* 0x0007e20008000021 */
[----:B------:R-:W-:-:S04]  /*1c40*/  ULOP3.LUT UR5, UR24, 0x2, URZ, 0xfc, !UPT ;  /* 0x0000000218057892 */ /* 0x000fc8000f8efcff */
[----:B------:R-:W-:-:S09]  /*1c50*/  UISETP.NE.AND UP0, UPT, UR5, 0x2, UPT ;  /* 0x000000020500788c */ /* 0x000fd2000bf05270 */
[----:B------:R-:W-:Y:S05]  /*1c60*/  BRA.U UP0, `(.L_x_29) ;  /* 0x0000000100047547 */ /* 0x000fea000b800000 */
[----:B--2---:R-:W-:Y:S05]  /*1c70*/  BPT.TRAP 0x1 ;  /* 0x000000040000795c */ /* 0x004fea0000300000 */
.L_x_29:
[----:B------:R-:W-:Y:S04]  /*1c80*/  BSSY.RECONVERGENT B0, `(.L_x_30) ;  /* 0x0000003000007945 */ /* 0x000fe80003800200 */
[----:B------:R-:W-:Y:S05]  /*1c90*/  @P2 BRA `(.L_x_31) ;  /* 0x0000000000042947 */ /* 0x000fea0003800000 */
[----:B--2---:R-:W-:Y:S05]  /*1ca0*/  BPT.TRAP 0x1 ;  /* 0x000000040000795c */ /* 0x004fea0000300000 */
.L_x_31:
[----:B--2---:R-:W-:Y:S05]  /*1cb0*/  BSYNC.RECONVERGENT B0 ;  /* 0x0000000000007941 */ /* 0x004fea0003800200 */
.L_x_30:
[----:B------:R-:W-:Y:S02]  /*1cc0*/  UIADD3 UR5, UPT, UPT, UR4, 0x1, URZ ;  /* 0x0000000104057890 */ /* 0x000fe4000fffe0ff */
[----:B------:R-:W-:Y:S02]  /*1cd0*/  USHF.L.U32 UR34, UR6, 0x5, URZ ;  /* 0x0000000506227899 */ /* 0x000fe400080006ff */
[----:B------:R-:W-:Y:S02]  /*1ce0*/  UISETP.NE.AND UP0, UPT, UR5, 0x14, UPT ;  /* 0x000000140500788c */ /* 0x000fe4000bf05270 */
[----:B------:R-:W-:Y:S02]  /*1cf0*/  UIADD3 UR6, UPT, UPT, UR6, 0x1, URZ ;  /* 0x0000000106067890 */ /* 0x000fe4000fffe0ff */
[----:B------:R-:W-:Y:S02]  /*1d00*/  USEL UR9, URZ, 0x1, UP0 ;  /* 0x00000001ff097887 */ /* 0x000fe40008000000 */
[----:B------:R-:W-:-:S02]  /*1d10*/  USEL UR5, UR5, URZ, UP0 ;  /* 0x000000ff05057287 */ /* 0x000fc40008000000 */
[----:B------:R-:W-:Y:S02]  /*1d20*/  ULEA UR32, UR4, UR7, 0xb ;  /* 0x0000000704207291 */ /* 0x000fe4000f8e58ff */
[----:B------:R-:W-:Y:S01]  /*1d30*/  ULEA UR8, UR5, UR7, 0x3 ;  /* 0x0000000705087291 */ /* 0x000fe2000f8e18ff */
[----:B------:R-:W-:Y:S01]  /*1d40*/  LOP3.LUT R12, R12, UR9, RZ, 0x3c, !PT ;  /* 0x000000090c0c7c12 */ /* 0x000fe2000f8e3cff */
[----:B------:R-:W-:Y:S02]  /*1d50*/  UIADD3 UR10, UP1, UPT, UR26, 0x80, URZ ;  /* 0x000000801a0a7890 */ /* 0x000fe4000ff3e0ff */
[----:B------:R-:W-:Y:S01]  /*1d60*/  ULEA UR16, UR4, UR28, 0xd ;  /* 0x0000001c04107291 */ /* 0x000fe2000f8e68ff */
[----:B-1----:R-:W-:Y:S01]  /*1d70*/  SHF.L.U32 R0, R12, 0x1f, RZ ;  /* 0x0000001f0c007819 */ /* 0x002fe200000006ff */
[----:B------:R-:W-:Y:S02]  /*1d80*/  UIADD3.X UR11, UPT, UPT, URZ, UR27, URZ, UP1, !UPT ;  /* 0x0000001bff0b7290 */ /* 0x000fe40008ffe4ff */
[----:B------:R-:W-:Y:S01]  /*1d90*/  UIADD3 UR32, UPT, UPT, UR32, 0x6600, URZ ;  /* 0x0000660020207890 */ /* 0x000fe2000fffe0ff */
[----:B------:R4:W1:Y:S01]  /*1da0*/  SYNCS.PHASECHK.TRANS64.TRYWAIT P0, [UR8+0xa0], R0 ;  /* 0x0000a000ff0075a7 */ /* 0x0008620008001108 */
[----:B------:R-:W-:-:S02]  /*1db0*/  UIADD3 UR8, UP0, UPT, UR26, 0x180, URZ ;  /* 0x000001801a087890 */ /* 0x000fc4000ff1e0ff */
[----:B------:R-:W-:Y:S02]  /*1dc0*/  UIADD3 UR16, UPT, UPT, UR7, 0x10600, UR16 ;  /* 0x0001060007107890 */ /* 0x000fe4000fffe010 */
[----:B------:R-:W-:Y:S02]  /*1dd0*/  UIADD3.X UR9, UPT, UPT, URZ, UR27, URZ, UP0, !UPT ;  /* 0x0000001bff097290 */ /* 0x000fe400087fe4ff */
[----:B------:R-:W-:Y:S01]  /*1de0*/  UISETP.NE.AND UP0, UPT, UR6, UR21, UPT ;  /* 0x000000150600728c */ /* 0x000fe2000bf05270 */
[----:B------:R-:W-:Y:S01]  /*1df0*/  UMOV UR12, 0x0 ;  /* 0x00000000000c7882 */ /* 0x000fe20000000000 */
[----:B------:R-:W-:Y:S01]  /*1e00*/  UMOV UR13, 0x10000000 ;  /* 0x10000000000d7882 */ /* 0x000fe20000000000 */
[----:B------:R-:W-:Y:S01]  /*1e10*/  UMOV UR4, 0x30000 ;  /* 0x0003000000047882 */ /* 0x000fe20000000000 */
[----:B------:R-:W-:Y:S01]  /*1e20*/  UMOV UR20, UR36 ;  /* 0x0000002400147c82 */ /* 0x000fe20008000000 */
[----:B------:R-:W-:Y:S01]  /*1e30*/  UMOV UR17, UR33 ;  /* 0x0000002100117c82 */ /* 0x000fe20008000000 */
[----:B------:R-:W-:Y:S01]  /*1e40*/  UMOV UR18, UR34 ;  /* 0x0000002200127c82 */ /* 0x000fe20008000000 */
[----:B------:R-:W-:Y:S01]  /*1e50*/  UTMALDG.3D [UR32], [UR10], desc[UR12] ;  /* 0x00000c200a0075b4 */ /* 0x000fe20008011000 */
[----:B------:R2:W-:Y:S02]  /*1e60*/  UTMALDG.3D.MULTICAST [UR16], [UR8], UR4, desc[UR12] ;  /* 0x00000c10080073b4 */ /* 0x0005e40008011804 */
[----:B--2---:R-:W-:Y:S01]  /*1e70*/  UMOV UR13, UR21 ;  /* 0x00000015000d7c82 */ /* 0x004fe20008000000 */
[----:B------:R-:W-:Y:S01]  /*1e80*/  UMOV UR4, UR5 ;  /* 0x0000000500047c82 */ /* 0x000fe20008000000 */
[----:B------:R-:W-:Y:S05]  /*1e90*/  BRA.U UP0, `(.L_x_32) ;  /* 0xfffffffd004c7547 */ /* 0x000fea000b83ffff */
.L_x_26:
[----:B------:R-:W-:Y:S01]  /*1ea0*/  ULEA UR4, UR5, UR7, 0x3 ;  /* 0x0000000705047291 */ /* 0x000fe2000f8e18ff */
[----:B-1--4-:R-:W-:Y:S01]  /*1eb0*/  SHF.L.U32 R0, R12, 0x1f, RZ ;  /* 0x0000001f0c007819 */ /* 0x012fe200000006ff */
[----:B------:R-:W-:Y:S01]  /*1ec0*/  @!P1 SYNCS.ARRIVE.TRANS64.A1T0 RZ, [UR7+0x188], RZ ;  /* 0x000188ffffff99a7 */ /* 0x000fe20008100007 */
[----:B------:R-:W-:-:S06]  /*1ed0*/  UISETP.GT.AND UP0, UPT, UR43, UR41, UPT ;  /* 0x000000292b00728c */ /* 0x000fcc000bf04270 */
[----:B---3--:R1:W3:Y:S03]  /*1ee0*/  SYNCS.PHASECHK.TRANS64.TRYWAIT P0, [UR4+0xa0], R0 ;  /* 0x0000a000ff0075a7 */ /* 0x0082e60008001104 */
[----:B------:R-:W-:Y:S05]  /*1ef0*/  BRA.U !UP0, `(.L_x_33) ;  /* 0x0000000108bc7547 */ /* 0x000fea000b800000 */
[----:B------:R-:W-:Y:S01]  /*1f00*/  UIADD3 UR25, UPT, UPT, UR44, UR13, URZ ;  /* 0x0000000d2c197290 */ /* 0x000fe2000fffe0ff */
[----:B------:R-:W-:-:S11]  /*1f10*/  UMOV UR4, UR5 ;  /* 0x0000000500047c82 */ /* 0x000fd60008000000 */
.L_x_39:
[----:B------:R-:W-:Y:S01]  /*1f20*/  ULEA UR9, UR4, UR7, 0x3 ;  /* 0x0000000704097291 */ /* 0x000fe2000f8e18ff */
[----:B---3--:R-:W-:Y:S01]  /*1f30*/  @!P3 MOV R2, 0x2800 ;  /* 0x000028000002b802 */ /* 0x008fe20000000f00 */
[----:B-1-3--:R-:W-:Y:S10]  /*1f40*/  @P0 BRA `(.L_x_34) ;  /* 0x00000000000c0947 */ /* 0x00aff40003800000 */
[----:B------:R-:W-:-:S04]  /*1f50*/  SHF.L.U32 R3, R12, 0x1f, RZ ;  /* 0x0000001f0c037819 */ /* 0x000fc800000006ff */
[----:B------:R-:W3:Y:S02]  /*1f60*/  SYNCS.PHASECHK.TRANS64.TRYWAIT P0, [UR9+0xa0], R3 ;  /* 0x0000a003ff0075a7 */ /* 0x000ee40008001109 */
[----:B---3--:R-:W-:Y:S05]  /*1f70*/  @!P0 BRA `(.L_x_35) ;  /* 0x0000008000a48947 */ /* 0x008fea0003800000 */
.L_x_34:
[----:B------:R3:W-:Y:S01]  /*1f80*/  @!P3 SYNCS.ARRIVE.TRANS64 RZ, [UR9], R2 ;  /* 0x00000002ffffb9a7 */ /* 0x0007e20008000009 */
[----:B------:R-:W-:-:S04]  /*1f90*/  ULOP3.LUT UR5, UR24, 0x2, URZ, 0xfc, !UPT ;  /* 0x0000000218057892 */ /* 0x000fc8000f8efcff */
[----:B------:R-:W-:-:S09]  /*1fa0*/  UISETP.NE.AND UP0, UPT, UR5, 0x2, UPT ;  /* 0x000000020500788c */ /* 0x000fd2000bf05270 */
[----:B------:R-:W-:Y:S05]  /*1fb0*/  BRA.U UP0, `(.L_x_36) ;  /* 0x0000000100047547 */ /* 0x000fea000b800000 */
[----:B--2---:R-:W-:Y:S05]  /*1fc0*/  BPT.TRAP 0x1 ;  /* 0x000000040000795c */ /* 0x004fea0000300000 */
.L_x_36:
[----:B------:R-:W-:Y:S04]  /*1fd0*/  BSSY.RECONVERGENT B0, `(.L_x_37) ;  /* 0x0000003000007945 */ /* 0x000fe80003800200 */
[----:B------:R-:W-:Y:S05]  /*1fe0*/  @P2 BRA `(.L_x_38) ;  /* 0x0000000000042947 */ /* 0x000fea0003800000 */
[----:B--2---:R-:W-:Y:S05]  /*1ff0*/  BPT.TRAP 0x1 ;  /* 0x000000040000795c */ /* 0x004fea0000300000 */
.L_x_38:
[----:B--2---:R-:W-:Y:S05]  /*2000*/  BSYNC.RECONVERGENT B0 ;  /* 0x0000000000007941 */ /* 0x004fea0003800200 */
.L_x_37:
[----:B------:R-:W-:Y:S02]  /*2010*/  UIADD3 UR5, UPT, UPT, UR4, 0x1, URZ ;  /* 0x0000000104057890 */ /* 0x000fe4000fffe0ff */
[----:B------:R-:W-:Y:S02]  /*2020*/  UIADD3 UR14, UP1, UPT, UR26, 0x80, URZ ;  /* 0x000000801a0e7890 */ /* 0x000fe4000ff3e0ff */
[----:B------:R-:W-:Y:S02]  /*2030*/  UISETP.NE.AND UP0, UPT, UR5, 0x14, UPT ;  /* 0x000000140500788c */ /* 0x000fe4000bf05270 */
[----:B------:R-:W-:Y:S02]  /*2040*/  USHF.L.U32 UR10, UR13, 0x5, URZ ;  /* 0x000000050d0a7899 */ /* 0x000fe400080006ff */
[----:B------:R-:W-:Y:S02]  /*2050*/  USEL UR8, URZ, 0x1, UP0 ;  /* 0x00000001ff087887 */ /* 0x000fe40008000000 */
[----:B------:R-:W-:-:S02]  /*2060*/  USEL UR5, UR5, URZ, UP0 ;  /* 0x000000ff05057287 */ /* 0x000fc40008000000 */
[----:B------:R-:W-:Y:S02]  /*2070*/  UIADD3 UR22, UP0, UPT, UR26, 0x180, URZ ;  /* 0x000001801a167890 */ /* 0x000fe4000ff1e0ff */
[----:B------:R-:W-:Y:S01]  /*2080*/  LOP3.LUT R12, R12, UR8, RZ, 0x3c, !PT ;  /* 0x000000080c0c7c12 */ /* 0x000fe2000f8e3cff */
[----:B------:R-:W-:Y:S02]  /*2090*/  ULEA UR8, UR4, UR7, 0xb ;  /* 0x0000000704087291 */ /* 0x000fe4000f8e58ff */
[----:B------:R-:W-:Y:S01]  /*20a0*/  ULEA UR6, UR5, UR7, 0x3 ;  /* 0x0000000705067291 */ /* 0x000fe2000f8e18ff */
[----:B-1----:R-:W-:Y:S01]  /*20b0*/  SHF.L.U32 R0, R12, 0x1f, RZ ;  /* 0x0000001f0c007819 */ /* 0x002fe200000006ff */
[----:B------:R-:W-:Y:S02]  /*20c0*/  UIADD3 UR8, UPT, UPT, UR8, 0x6600, URZ ;  /* 0x0000660008087890 */ /* 0x000fe4000fffe0ff */
[----:B------:R-:W-:Y:S02]  /*20d0*/  UIADD3.X UR15, UPT, UPT, URZ, UR27, URZ, UP1, !UPT ;  /* 0x0000001bff0f7290 */ /* 0x000fe40008ffe4ff */
[----:B------:R-:W-:-:S02]  /*20e0*/  ULEA UR16, UR4, UR29, 0xd ;  /* 0x0000001d04107291 */ /* 0x000fc4000f8e68ff */
[----:B------:R-:W-:Y:S01]  /*20f0*/  UIADD3.X UR23, UPT, UPT, URZ, UR27, URZ, UP0, !UPT ;  /* 0x0000001bff177290 */ /* 0x000fe200087fe4ff */
[----:B------:R4:W1:Y:S01]  /*2100*/  SYNCS.PHASECHK.TRANS64.TRYWAIT P0, [UR6+0xa0], R0 ;  /* 0x0000a000ff0075a7 */ /* 0x0008620008001106 */
[----:B------:R-:W-:Y:S01]  /*2110*/  UMOV UR30, 0x0 ;  /* 0x00000000001e7882 */ /* 0x000fe20000000000 */
[----:B------:R-:W-:Y:S01]  /*2120*/  UMOV UR31, 0x10000000 ;  /* 0x10000000001f7882 */ /* 0x000fe20000000000 */
[----:B------:R-:W-:Y:S01]  /*2130*/  UMOV UR11, UR35 ;  /* 0x00000023000b7c82 */ /* 0x000fe20008000000 */
[----:B------:R-:W-:Y:S01]  /*2140*/  UMOV UR12, UR36 ;  /* 0x00000024000c7c82 */ /* 0x000fe20008000000 */
[----:B------:R-:W-:Y:S01]  /*2150*/  UMOV UR6, 0x30000 ;  /* 0x0003000000067882 */ /* 0x000fe20000000000 */
[----:B------:R-:W-:Y:S01]  /*2160*/  UMOV UR20, UR36 ;  /* 0x0000002400147c82 */ /* 0x000fe20008000000 */
[----:B------:R-:W-:Y:S01]  /*2170*/  UMOV UR17, UR9 ;  /* 0x0000000900117c82 */ /* 0x000fe20008000000 */
[----:B------:R-:W-:Y:S01]  /*2180*/  UMOV UR18, UR10 ;  /* 0x0000000a00127c82 */ /* 0x000fe20008000000 */
[----:B------:R4:W-:Y:S01]  /*2190*/  UTMALDG.3D [UR8], [UR14], desc[UR30] ;  /* 0x00001e080e0075b4 */ /* 0x0009e20008011000 */
[----:B------:R-:W-:Y:S01]  /*21a0*/  UIADD3 UR13, UPT, UPT, UR13, 0x1, URZ ;  /* 0x000000010d0d7890 */ /* 0x000fe2000fffe0ff */
[----:B------:R-:W-:-:S03]  /*21b0*/  UMOV UR4, UR5 ;  /* 0x0000000500047c82 */ /* 0x000fc60008000000 */
[----:B------:R-:W-:Y:S01]  /*21c0*/  UISETP.NE.AND UP0, UPT, UR13, UR25, UPT ;  /* 0x000000190d00728c */ /* 0x000fe2000bf05270 */
[----:B------:R4:W-:Y:S08]  /*21d0*/  UTMALDG.3D.MULTICAST [UR16], [UR22], UR6, desc[UR30] ;  /* 0x00001e10160073b4 */ /* 0x0009f00008011806 */
[----:B----4-:R-:W-:Y:S05]  /*21e0*/  BRA.U UP0, `(.L_x_39) ;  /* 0xfffffffd004c7547 */ /* 0x010fea000b83ffff */
.L_x_33:
[C---:B------:R-:W-:Y:S01]  /*21f0*/  LEA R3, R11.reuse, UR7, 0x3 ;  /* 0x000000070b037c11 */ /* 0x040fe2000f8e18ff */
[----:B------:R-:W-:Y:S01]  /*2200*/  NOP ;  /* 0x0000000000007918 */ /* 0x000fe20000000000 */
[----:B-1----:R-:W-:Y:S02]  /*2210*/  SHF.L.U32 R0, R10, 0x1f, RZ ;  /* 0x0000001f0a007819 */ /* 0x002fe400000006ff */
[----:B------:R-:W-:Y:S02]  /*2220*/  LEA R5, R11, UR7, 0x4 ;  /* 0x000000070b057c11 */ /* 0x000fe4000f8e20ff */
[----:B---3--:R-:W1:Y:S02]  /*2230*/  SYNCS.PHASECHK.TRANS64.TRYWAIT P0, [R3+URZ+0x190], R0 ;  /* 0x00019000030075a7 */ /* 0x008e6400080011ff */
[----:B-1----:R-:W-:Y:S05]  /*2240*/  @!P0 BRA `(.L_x_40) ;  /* 0x0000008000088947 */ /* 0x002fea0003800000 */
.L_x_152:
[----:B------:R-:W3:Y:S01]  /*2250*/  LDS.128 R4, [R5+0x220] ;  /* 0x0002200005047984 */ /* 0x000ee20000000c00 */
[----:B------:R-:W-:Y:S01]  /*2260*/  UISETP.GE.AND UP0, UPT, UR42, 0x1, UPT ;  /* 0x000000012a00788c */ /* 0x000fe2000bf06270 */
[----:B------:R-:W-:Y:S01]  /*2270*/  @!PT LDS RZ, [RZ] ;  /* 0x00000000fffff984 */ /* 0x000fe20000000800 */
[----:B------:R-:W-:Y:S01]  /*2280*/  @!PT LDS RZ, [RZ] ;  /* 0x00000000fffff984 */ /* 0x000fe20000000800 */
[----:B------:R-:W-:Y:S01]  /*2290*/  @!PT LDS RZ, [RZ] ;  /* 0x00000000fffff984 */ /* 0x000fe20000000800 */
[----:B------:R-:W-:Y:S01]  /*22a0*/  @!PT LDS RZ, [RZ] ;  /* 0x00000000fffff984 */ /* 0x000fe20000000800 */
[----:B------:R4:W-:Y:S06]  /*22b0*/  MEMBAR.ALL.CTA ;  /* 0x0000000000007992 */ /* 0x0009ec0000008000 */
[----:B----4-:R-:W4:Y:S01]  /*22c0*/  FENCE.VIEW.ASYNC.S ;  /* 0x00000000000073c6 */ /* 0x010f220000000000 */
[----:B---3--:R-:W-:-:S13]  /*22d0*/  LOP3.LUT P0, RZ, R6, 0x1, RZ, 0xc0, !PT ;  /* 0x0000000106ff7812 */ /* 0x008fda000780c0ff */
[----:B----4-:R-:W-:Y:S01]  /*22e0*/  VOTEU.ANY UP1, P0 ;  /* 0x0000000000ff7886 */ /* 0x010fe20000020100 */
[----:B------:R-:W-:-:S13]  /*22f0*/  PLOP3.LUT P0, PT, PT, PT, UP1, 0x80, 0x8 ;  /* 0x000000000008781c */ /* 0x000fda0003f0f018 */
[----:B-1----:R-:W-:Y:S02]  /*2300*/  @P0 LOP3.LUT R0, R5, 0xffff, RZ, 0xc0, !PT ;  /* 0x0000ffff05000812 */ /* 0x002fe400078ec0ff */
[----:B------:R-:W-:Y:S02]  /*2310*/  @P0 MOV R2, R4 ;  /* 0x0000000400020202 */ /* 0x000fe40000000f00 */
[----:B------:R-:W-:Y:S01]  /*2320*/  @P0 R2UR UR6, R0 ;  /* 0x00000000000602ca */ /* 0x000fe200000e0000 */
[----:B------:R-:W-:Y:S01]  /*2330*/  VIADD R0, R3, 0x1a0 ;  /* 0x000001a003007836 */ /* 0x000fe20000000000 */
[----:B------:R-:W-:Y:S02]  /*2340*/  @P0 SHF.R.U32.HI R4, RZ, 0x10, R5 ;  /* 0x00000010ff040819 */ /* 0x000fe40000011605 */
[----:B------:R-:W-:Y:S02]  /*2350*/  @P0 R2UR UR8, R2 ;  /* 0x00000000020802ca */ /* 0x000fe400000e0000 */
[----:B------:R-:W-:-:S02]  /*2360*/  PRMT R0, RZ, 0x654, R0 ;  /* 0x00000654ff007816 */ /* 0x000fc40000000000 */
[----:B------:R-:W-:Y:S02]  /*2370*/  @P0 R2UR UR4, R4 ;  /* 0x00000000040402ca */ /* 0x000fe400000e0000 */
[----:B------:R1:W-:Y:S03]  /*2380*/  SYNCS.ARRIVE.TRANS64.RED.A1T0 RZ, [R0+URZ], RZ ;  /* 0x000000ff00ff79a7 */ /* 0x0003e600081004ff */
[----:B------:R-:W-:-:S04]  /*2390*/  @UP1 UMOV UR37, UR6 ;  /* 0x0000000600251c82 */ /* 0x000fc80008000000 */
[----:B------:R-:W-:-:S04]  /*23a0*/  @UP1 UMOV UR38, UR8 ;  /* 0x0000000800261c82 */ /* 0x000fc80008000000 */
[----:B------:R-:W-:Y:S01]  /*23b0*/  @UP1 UMOV UR36, UR4 ;  /* 0x0000000400241c82 */ /* 0x000fe20008000000 */
[----:B------:R-:W-:Y:S05]  /*23c0*/  BRA.U !UP0, `(.L_x_41) ;  /* 0x0000000108d47547 */ /* 0x000fea000b800000 */
[----:B------:R-:W2:Y:S01]  /*23d0*/  LDCU.128 UR12, c[0x0][0xb10] ;  /* 0x00016200ff0c77ac */ /* 0x000ea20008000c00 */
[----:B------:R-:W3:Y:S01]  /*23e0*/  LDCU UR25, c[0x0][0xb20] ;  /* 0x00016400ff1977ac */ /* 0x000ee20008000800 */
[----:B------:R-:W4:Y:S01]  /*23f0*/  LDCU UR20, c[0x0][0xb0c] ;  /* 0x00016180ff1477ac */ /* 0x000f220008000800 */
[----:B------:R-:W1:Y:S01]  /*2400*/  LDCU.64 UR10, c[0x0][0xb28] ;  /* 0x00016500ff0a77ac */ /* 0x000e620008000a00 */
[----:B------:R-:W-:Y:S02]  /*2410*/  UISETP.NE.AND UP3, UPT, UR42, 0x1, UPT ;  /* 0x000000012a00788c */ /* 0x000fe4000bf65270 */
[----:B--2---:R-:W-:Y:S02]  /*2420*/  UIMAD.WIDE.U32 UR16, UR39, UR15, URZ ;  /* 0x0000000f271072a5 */ /* 0x004fe4000f8e00ff */
[----:B------:R-:W-:Y:S02]  /*2430*/  UIMAD.WIDE.U32 UR8, UR40, UR12, URZ ;  /* 0x0000000c280872a5 */ /* 0x000fe4000f8e00ff */
[----:B------:R-:W-:-:S02]  /*2440*/  UISETP.NE.AND UP0, UPT, UR14, 0x1, UPT ;  /* 0x000000010e00788c */ /* 0x000fc4000bf05270 */
[----:B------:R-:W-:Y:S01]  /*2450*/  UIMAD.WIDE.U32 UR22, UR37, UR15, URZ ;  /* 0x0000000f251672a5 */ /* 0x000fe2000f8e00ff */
[----:B------:R-:W-:Y:S02]  /*2460*/  UMOV UR16, UR17 ;  /* 0x0000001100107c82 */ /* 0x000fe40008000000 */
[----:B------:R-:W-:Y:S01]  /*2470*/  UMOV UR8, UR9 ;  /* 0x0000000900087c82 */ /* 0x000fe20008000000 */
[----:B---3--:R-:W-:Y:S02]  /*2480*/  USHF.R.U32.HI UR16, URZ, UR25, UR16 ;  /* 0x00000019ff107299 */ /* 0x008fe40008011610 */
[----:B----4-:R-:W-:Y:S02]  /*2490*/  UISETP.NE.AND UP2, UPT, UR20, 0x1, UPT ;  /* 0x000000011400788c */ /* 0x010fe4000bf45270 */
[----:B------:R-:W-:Y:S02]  /*24a0*/  USHF.R.U32.HI UR8, URZ, UR13, UR8 ;  /* 0x0000000dff087299 */ /* 0x000fe40008011608 */
[----:B------:R-:W-:-:S02]  /*24b0*/  USEL UR6, UR39, UR16, !UP0 ;  /* 0x0000001027067287 */ /* 0x000fc4000c000000 */
[----:B------:R-:W-:Y:S02]  /*24c0*/  USEL UR8, UR40, UR8, !UP2 ;  /* 0x0000000828087287 */ /* 0x000fe4000d000000 */
[----:B-1----:R-:W-:Y:S01]  /*24d0*/  UIMAD.WIDE.U32 UR16, UR6, UR10, URZ ;  /* 0x0000000a061072a5 */ /* 0x002fe2000f8e00ff */
[----:B------:R-:W-:Y:S01]  /*24e0*/  UMOV UR4, UR23 ;  /* 0x0000001700047c82 */ /* 0x000fe20008000000 */
[----:B------:R-:W-:Y:S02]  /*24f0*/  UIMAD.WIDE.U32 UR18, UR38, UR12, URZ ;  /* 0x0000000c261272a5 */ /* 0x000fe4000f8e00ff */
[----:B------:R-:W-:-:S03]  /*2500*/  UIMAD.WIDE.U32 UR22, UR8, UR10, URZ ;  /* 0x0000000a081672a5 */ /* 0x000fc6000f8e00ff */
[----:B------:R-:W-:Y:S01]  /*2510*/  UMOV UR16, UR17 ;  /* 0x0000001100107c82 */ /* 0x000fe20008000000 */
[----:B------:R-:W-:Y:S02]  /*2520*/  USHF.R.U32.HI UR4, URZ, UR25, UR4 ;  /* 0x00000019ff047299 */ /* 0x000fe40008011604 */
[----:B------:R-:W-:Y:S01]  /*2530*/  @UP3 USHF.R.U32.HI UR6, URZ, UR11, UR16 ;  /* 0x0000000bff063299 */ /* 0x000fe20008011610 */
[----:B------:R-:W-:Y:S01]  /*2540*/  UMOV UR18, UR19 ;  /* 0x0000001300127c82 */ /* 0x000fe20008000000 */
[----:B------:R-:W-:Y:S01]  /*2550*/  UMOV UR22, UR23 ;  /* 0x0000001700167c82 */ /* 0x000fe20008000000 */
[----:B------:R-:W-:Y:S02]  /*2560*/  USHF.R.U32.HI UR13, URZ, UR13, UR18 ;  /* 0x0000000dff0d7299 */ /* 0x000fe40008011612 */
[----:B------:R-:W-:Y:S02]  /*2570*/  USEL UR4, UR37, UR4, !UP0 ;  /* 0x0000000425047287 */ /* 0x000fe4000c000000 */
[----:B------:R-:W-:-:S02]  /*2580*/  @UP3 USHF.R.U32.HI UR8, URZ, UR11, UR22 ;  /* 0x0000000bff083299 */ /* 0x000fc40008011616 */
[----:B------:R-:W-:Y:S02]  /*2590*/  UIMAD UR9, UR42, UR6, URZ ;  /* 0x000000062a0972a4 */ /* 0x000fe4000f8e02ff */
[----:B------:R-:W-:Y:S02]  /*25a0*/  USEL UR6, UR38, UR13, !UP2 ;  /* 0x0000000d26067287 */ /* 0x000fe4000d000000 */
[----:B------:R-:W-:Y:S02]  /*25b0*/  UIMAD UR12, UR42, UR8, URZ ;  /* 0x000000082a0c72a4 */ /* 0x000fe4000f8e02ff */
[----:B------:R-:W-:Y:S02]  /*25c0*/  UISETP.GE.AND UP0, UPT, UR4, UR9, UPT ;  /* 0x000000090400728c */ /* 0x000fe4000bf06270 */
[----:B------:R-:W-:Y:S02]  /*25d0*/  UIMAD.WIDE.U32 UR16, UR4, UR10, URZ ;  /* 0x0000000a041072a5 */ /* 0x000fe4000f8e00ff */
[----:B------:R-:W-:-:S02]  /*25e0*/  UISETP.GE.OR UP0, UPT, UR6, UR12, UP0 ;  /* 0x0000000c0600728c */ /* 0x000fc40008706670 */
[----:B------:R-:W-:Y:S02]  /*25f0*/  UIMAD.WIDE.U32 UR12, UR6, UR10, URZ ;  /* 0x0000000a060c72a5 */ /* 0x000fe4000f8e00ff */
[----:B------:R-:W-:Y:S01]  /*2600*/  UIADD3 UR15, UPT, UPT, -UR4, URZ, URZ ;  /* 0x000000ff040f7290 */ /* 0x000fe2000fffe1ff */
[----:B------:R-:W-:Y:S01]  /*2610*/  UMOV UR10, UR17 ;  /* 0x00000011000a7c82 */ /* 0x000fe20008000000 */
[----:B------:R-:W-:Y:S02]  /*2620*/  UIADD3 UR12, UPT, UPT, -UR6, URZ, URZ ;  /* 0x000000ff060c7290 */ /* 0x000fe4000fffe1ff */
[----:B------:R-:W-:-:S03]  /*2630*/  USHF.R.U32.HI UR10, URZ, UR11, UR10 ;  /* 0x0000000bff0a7299 */ /* 0x000fc6000801160a */
[----:B------:R-:W-:Y:S01]  /*2640*/  @!UP0 UMOV UR9, UR13 ;  /* 0x0000000d00098c82 */ /* 0x000fe20008000000 */
[----:B------:R-:W-:Y:S02]  /*2650*/  UIMAD UR15, UR14, UR15, UR37 ;  /* 0x0000000f0e0f72a4 */ /* 0x000fe4000f8e0225 */
[----:B------:R-:W-:Y:S02]  /*2660*/  USEL UR10, UR4, UR10, !UP3 ;  /* 0x0000000a040a7287 */ /* 0x000fe4000d800000 */
[----:B------:R-:W-:Y:S02]  /*2670*/  @!UP0 USHF.R.U32.HI UR9, URZ, UR11, UR9 ;  /* 0x0000000bff098299 */ /* 0x000fe40008011609 */
[----:B------:R-:W-:Y:S02]  /*2680*/  UIADD3 UR11, UPT, UPT, -UR10, URZ, URZ ;  /* 0x000000ff0a0b7290 */ /* 0x000fe4000fffe1ff */
[----:B------:R-:W-:Y:S02]  /*2690*/  @!UP0 USEL UR9, UR6, UR9, !UP3 ;  /* 0x0000000906098287 */ /* 0x000fe4000d800000 */
[----:B------:R-:W-:-:S02]  /*26a0*/  UIMAD UR11, UR42, UR11, UR4 ;  /* 0x0000000b2a0b72a4 */ /* 0x000fc4000f8e0204 */
[----:B------:R-:W-:Y:S02]  /*26b0*/  @!UP0 UIADD3 UR10, UPT, UPT, UR10, -UR9, URZ ;  /* 0x800000090a0a8290 */ /* 0x000fe4000fffe0ff */
[----:B------:R-:W-:Y:S02]  /*26c0*/  @!UP0 UIMAD UR9, UR11, UR8, UR9 ;  /* 0x000000080b0982a4 */ /* 0x000fe4000f8e0209 */
[----:B------:R-:W-:Y:S02]  /*26d0*/  @!UP0 UIMAD UR4, UR42, UR10, UR6 ;  /* 0x0000000a2a0482a4 */ /* 0x000fe4000f8e0206 */
[----:B------:R-:W-:Y:S02]  /*26e0*/  UIMAD UR8, UR20, UR12, UR38 ;  /* 0x0000000c140872a4 */ /* 0x000fe4000f8e0226 */
[----:B------:R-:W-:Y:S01]  /*26f0*/  UIMAD UR37, UR4, UR14, UR15 ;  /* 0x0000000e042572a4 */ /* 0x000fe2000f8e020f */
[----:B------:R-:W-:Y:S02]  /*2700*/  @!UP0 UMOV UR6, UR9 ;  /* 0x0000000900068c82 */ /* 0x000fe40008000000 */
[----:B------:R-:W-:-:S12]  /*2710*/  UIMAD UR38, UR6, UR20, UR8 ;  /* 0x00000014062672a4 */ /* 0x000fd8000f8e0208 */
.L_x_41:
[----:B------:R-:W3:Y:S02]  /*2720*/  LDCU UR4, c[0x0][0xb30] ;  /* 0x00016600ff0477ac */ /* 0x000ee40008000800 */
[----:B---3--:R-:W-:-:S09]  /*2730*/  UISETP.NE.AND UP0, UPT, UR4, 0x1, UPT ;  /* 0x000000010400788c */ /* 0x008fd2000bf05270 */
[----:B------:R-:W-:Y:S05]  /*2740*/  BRA.U UP0, `(.L_x_42) ;  /* 0x0000000100447547 */ /* 0x000fea000b800000 */
[----:B------:R-:W3:Y:S01]  /*2750*/  LDCU.128 UR12, c[0x0][0xb10] ;  /* 0x00016200ff0c77ac */ /* 0x000ee20008000c00 */
[----:B------:R-:W4:Y:S01]  /*2760*/  LDCU UR16, c[0x0][0xb0c] ;  /* 0x00016180ff1077ac */ /* 0x000f220008000800 */
[----:B------:R-:W1:Y:S01]  /*2770*/  LDCU UR17, c[0x0][0xb20] ;  /* 0x00016400ff1177ac */ /* 0x000e620008000800 */
[----:B---3--:R-:W-:Y:S02]  /*2780*/  UIMAD.WIDE.U32 UR10, UR38, UR12, URZ ;  /* 0x0000000c260a72a5 */ /* 0x008fe4000f8e00ff */
[----:B------:R-:W-:Y:S02]  /*2790*/  UIMAD.WIDE.U32 UR8, UR37, UR15, URZ ;  /* 0x0000000f250872a5 */ /* 0x000fe4000f8e00ff */
[----:B----4-:R-:W-:Y:S02]  /*27a0*/  UISETP.NE.AND UP2, UPT, UR16, 0x1, UPT ;  /* 0x000000011000788c */ /* 0x010fe4000bf45270 */
[----:B------:R-:W-:Y:S01]  /*27b0*/  UISETP.NE.AND UP0, UPT, UR14, 0x1, UPT ;  /* 0x000000010e00788c */ /* 0x000fe2000bf05270 */
[----:B------:R-:W-:-:S02]  /*27c0*/  UMOV UR6, UR11 ;  /* 0x0000000b00067c82 */ /* 0x000fc40008000000 */
[----:B------:R-:W-:Y:S01]  /*27d0*/  UMOV UR4, UR9 ;  /* 0x0000000900047c82 */ /* 0x000fe20008000000 */
[----:B------:R-:W-:Y:S02]  /*27e0*/  USHF.R.U32.HI UR6, URZ, UR13, UR6 ;  /* 0x0000000dff067299 */ /* 0x000fe40008011606 */
[----:B-1----:R-:W-:Y:S02]  /*27f0*/  USHF.R.U32.HI UR4, URZ, UR17, UR4 ;  /* 0x00000011ff047299 */ /* 0x002fe40008011604 */
[----:B------:R-:W-:Y:S02]  /*2800*/  USEL UR6, UR38, UR6, !UP2 ;  /* 0x0000000626067287 */ /* 0x000fe4000d000000 */
[----:B------:R-:W-:-:S04]  /*2810*/  USEL UR4, UR37, UR4, !UP0 ;  /* 0x0000000425047287 */ /* 0x000fc8000c000000 */
[----:B------:R-:W-:Y:S02]  /*2820*/  UIADD3 UR8, UPT, UPT, UR6, -UR4, URZ ;  /* 0x8000000406087290 */ /* 0x000fe4000fffe0ff */
[----:B------:R-:W-:Y:S02]  /*2830*/  UIADD3 UR4, UPT, UPT, -UR6, UR4, URZ ;  /* 0x0000000406047290 */ /* 0x000fe4000fffe1ff */
[----:B------:R-:W-:Y:S02]  /*2840*/  UIMAD UR37, UR8, UR14, UR37 ;  /* 0x0000000e082572a4 */ /* 0x000fe4000f8e0225 */
[----:B------:R-:W-:-:S12]  /*2850*/  UIMAD UR38, UR4, UR16, UR38 ;  /* 0x00000010042672a4 */ /* 0x000fd8000f8e0226 */
.L_x_42:
[----:B------:R-:W-:Y:S01]  /*2860*/  VIADD R11, R11, 0x1 ;  /* 0x000000010b0b7836 */ /* 0x000fe20000000000 */
[----:B------:R-:W-:Y:S01]  /*2870*/  R2UR UR4, R87 ;  /* 0x00000000570472ca */ /* 0x000fe200000e0000 */
[----:B------:R-:W-:Y:S01]  /*2880*/  UIADD3 UR31, UPT, UPT, UR37, UR59, URZ ;  /* 0x0000003b251f7290 */ /* 0x000fe2000fffe0ff */
[----:B------:R-:W-:Y:S02]  /*2890*/  PLOP3.LUT P1, PT, PT, PT, PT, 0x80, 0x8 ;  /* 0x000000000008781c */ /* 0x000fe40003f2f070 */
[----:B------:R-:W-:-:S04]  /*28a0*/  ISETP.NE.AND P0, PT, R11, 0x2, PT ;  /* 0x000000020b00780c */ /* 0x000fc80003f05270 */
[----:B------:R-:W-:Y:S02]  /*28b0*/  SEL R3, RZ, 0x1, P0 ;  /* 0x00000001ff037807 */ /* 0x000fe40000000000 */
[----:B------:R-:W-:Y:S02]  /*28c0*/  SEL R11, R11, RZ, P0 ;  /* 0x000000ff0b0b7207 */ /* 0x000fe40000000000 */
[----:B------:R-:W-:Y:S01]  /*28d0*/  LOP3.LUT R10, R10, R3, RZ, 0x3c, !PT ;  /* 0x000000030a0a7212 */ /* 0x000fe200078e3cff */
[----:B------:R-:W-:Y:S01]  /*28e0*/  UIADD3 UR30, UPT, UPT, UR38, UR4, URZ ;  /* 0x00000004261e7290 */ /* 0x000fe2000fffe0ff */
[----:B------:R-:W-:Y:S11]  /*28f0*/  BRA.U UP1, `(.L_x_43) ;  /* 0xfffffff101587547 */ /* 0x000ff6000b83ffff */
[----:B------:R-:W-:Y:S01]  /*2900*/  UIADD3 UR7, UPT, UPT, UR7, 0xa0, URZ ;  /* 0x000000a007077890 */ /* 0x000fe2000fffe0ff */
[----:B------:R-:W-:-:S03]  /*2910*/  SHF.L.U32 R3, R12, 0x1f, RZ ;  /* 0x0000001f0c037819 */ /* 0x000fc600000006ff */
[----:B------:R-:W-:-:S09]  /*2920*/  ULEA UR4, UR5, UR7, 0x3 ;  /* 0x0000000705047291 */ /* 0x000fd2000f8e18ff */
[----:B------:R-:W3:Y:S02]  /*2930*/  SYNCS.PHASECHK.TRANS64.TRYWAIT P0, [UR4], R3 ;  /* 0x00000003ff0075a7 */ /* 0x000ee40008001104 */
[----:B---3--:R-:W-:Y:S05]  /*2940*/  @!P0 BRA `(.L_x_44) ;  /* 0x00000078005c8947 */ /* 0x008fea0003800000 */
.L_x_154:
[----:B------:R-:W-:-:S04]  /*2950*/  UIADD3 UR4, UPT, UPT, UR5, 0x1, URZ ;  /* 0x0000000105047890 */ /* 0x000fc8000fffe0ff */
[----:B------:R-:W-:-:S04]  /*2960*/  UISETP.NE.AND UP0, UPT, UR4, 0x14, UPT ;  /* 0x000000140400788c */ /* 0x000fc8000bf05270 */
[----:B------:R-:W-:Y:S02]  /*2970*/  USEL UR6, URZ, 0x1, UP0 ;  /* 0x00000001ff067887 */ /* 0x000fe40008000000 */
[----:B------:R-:W-:-:S04]  /*2980*/  USEL UR4, UR4, URZ, UP0 ;  /* 0x000000ff04047287 */ /* 0x000fc80008000000 */
[----:B------:R-:W-:Y:S01]  /*2990*/  ULEA UR5, UR4, UR7, 0x3 ;  /* 0x0000000704057291 */ /* 0x000fe2000f8e18ff */
[----:B------:R-:W-:-:S04]  /*29a0*/  LOP3.LUT R2, R12, UR6, RZ, 0x3c, !PT ;  /* 0x000000060c027c12 */ /* 0x000fc8000f8e3cff */
[----:B-1----:R-:W-:-:S04]  /*29b0*/  SHF.L.U32 R3, R2, 0x1f, RZ ;  /* 0x0000001f02037819 */ /* 0x002fc800000006ff */
[----:B------:R-:W1:Y:S02]  /*29c0*/  SYNCS.PHASECHK.TRANS64.TRYWAIT P0, [UR5], R3 ;  /* 0x00000003ff0075a7 */ /* 0x000e640008001105 */
[----:B-1----:R-:W-:Y:S05]  /*29d0*/  @!P0 BRA `(.L_x_45) ;  /* 0x0000007800508947 */ /* 0x002fea0003800000 */
.L_x_156:
        /* <DEDUP_REMOVED lines=9> */
.L_x_158:
        /* <DEDUP_REMOVED lines=9> */
.L_x_160:
        /* <DEDUP_REMOVED lines=9> */
.L_x_162:
        /* <DEDUP_REMOVED lines=9> */
.L_x_164:
        /* <DEDUP_REMOVED lines=9> */
.L_x_166:
        /* <DEDUP_REMOVED lines=9> */
.L_x_168:
        /* <DEDUP_REMOVED lines=9> */
.L_x_170:
        /* <DEDUP_REMOVED lines=9> */
.L_x_172:
        /* <DEDUP_REMOVED lines=9> */
.L_x_174:
        /* <DEDUP_REMOVED lines=9> */
.L_x_176:
        /* <DEDUP_REMOVED lines=9> */
.L_x_178:
        /* <DEDUP_REMOVED lines=9> */
.L_x_180:
        /* <DEDUP_REMOVED lines=9> */
.L_x_182:
        /* <DEDUP_REMOVED lines=9> */
.L_x_184:
        /* <DEDUP_REMOVED lines=9> */
.L_x_186:
        /* <DEDUP_REMOVED lines=9> */
.L_x_188:
        /* <DEDUP_REMOVED lines=9> */
.L_x_190:
[----:B------:R-:W-:-:S04]  /*3370*/  UIADD3 UR4, UPT, UPT, UR4, 0x1, URZ ;  /* 0x0000000104047890 */ /* 0x000fc8000fffe0ff */
[----:B------:R-:W-:-:S04]  /*3380*/  UISETP.NE.AND UP0, UPT, UR4, 0x14, UPT ;  /* 0x000000140400788c */ /* 0x000fc8000bf05270 */
[----:B------:R-:W-:Y:S02]  /*3390*/  USEL UR5, URZ, 0x1, UP0 ;  /* 0x00000001ff057887 */ /* 0x000fe40008000000 */
[----:B------:R-:W-:-:S04]  /*33a0*/  USEL UR4, UR4, URZ, UP0 ;  /* 0x000000ff04047287 */ /* 0x000fc80008000000 */
[----:B------:R-:W-:Y:S01]  /*33b0*/  ULEA UR4, UR4, UR7, 0x3 ;  /* 0x0000000704047291 */ /* 0x000fe2000f8e18ff */
[----:B-1----:R-:W-:-:S04]  /*33c0*/  LOP3.LUT R3, R2, UR5, RZ, 0x3c, !PT ;  /* 0x0000000502037c12 */ /* 0x002fc8000f8e3cff */
[----:B------:R-:W-:Y:S01]  /*33d0*/  SHF.L.U32 R3, R3, 0x1f, RZ ;  /* 0x0000001f03037819 */ /* 0x000fe200000006ff */
[----:B------:R-:W-:-:S07]  /*33e0*/  IMAD.U32 R0, RZ, RZ, UR4 ;  /* 0x00000004ff007e24 */ /* 0x000fce000f8e00ff */
.L_x_63:
[----:B-1----:R1:W3:Y:S02]  /*33f0*/  SYNCS.PHASECHK.TRANS64.TRYWAIT P0, [R0+URZ], R3 ;  /* 0x00000003000075a7 */ /* 0x0022e400080011ff */
[----:B---3--:R-:W-:Y:S05]  /*3400*/  @!P0 NANOSLEEP.SYNCS 0x989680 ;  /* 0x009896800000895d */ /* 0x008fea0003900000 */
[----:B------:R-:W3:Y:S02]  /*3410*/  @!P0 SYNCS.PHASECHK.TRANS64 P0, [R0+URZ], R3 ;  /* 0x00000003000085a7 */ /* 0x000ee400080010ff */
[----:B--23--:R-:W-:Y:S05]  /*3420*/  @P0 EXIT ;  /* 0x000000000000094d */ /* 0x00cfea0003800000 */
[----:B------:R-:W-:Y:S05]  /*3430*/  BRA `(.L_x_63) ;  /* 0xfffffffc00ec7947 */ /* 0x000fea000383ffff */
.L_x_23:
[----:B------:R-:W2:Y:S02]  /*3440*/  S2UR UR4, SR_CgaCtaId ;  /* 0x00000000000479c3 */ /* 0x000ea40000008800 */
[----:B--2---:R-:W-:-:S04]  /*3450*/  UISETP.NE.AND UP0, UPT, UR4, URZ, UPT ;  /* 0x000000ff0400728c */ /* 0x004fc8000bf05270 */
[----:B------:R-:W-:-:S09]  /*3460*/  UISETP.NE.OR UP0, UPT, UR18, 0x1, UP0 ;  /* 0x000000011200788c */ /* 0x000fd20008705670 */
[----:B------:R-:W-:Y:S05]  /*3470*/  BRA.U UP0, `(.L_x_64) ;  /* 0x00000005004c7547 */ /* 0x000fea000b800000 */
[----:B------:R-:W2:Y:S01]  /*3480*/  S2UR UR5, SR_CgaCtaId ;  /* 0x00000000000579c3 */ /* 0x000ea20000008800 */
[----:B------:R-:W-:Y:S01]  /*3490*/  UMOV UR4, 0x400 ;  /* 0x0000040000047882 */ /* 0x000fe20000000000 */
[----:B------:R-:W-:Y:S01]  /*34a0*/  ISETP.GE.U32.AND P2, PT, R0, 0x2, PT ;  /* 0x000000020000780c */ /* 0x000fe20003f46070 */
[----:B------:R-:W-:Y:S01]  /*34b0*/  IMAD.MOV.U32 R12, RZ, RZ, 0x1 ;  /* 0x00000001ff0c7424 */ /* 0x000fe200078e00ff */
[----:B------:R-:W-:Y:S02]  /*34c0*/  CS2R R10, SRZ ;  /* 0x00000000000a7805 */ /* 0x000fe4000001ff00 */
[----:B------:R-:W-:Y:S01]  /*34d0*/  CS2R R8, SRZ ;  /* 0x0000000000087805 */ /* 0x000fe2000001ff00 */
[----:B--2---:R-:W-:-:S03]  /*34e0*/  ULEA UR6, UR5, UR4, 0x18 ;  /* 0x0000000405067291 */ /* 0x004fc6000f8ec0ff */
[----:B------:R-:W-:-:S09]  /*34f0*/  UMOV UR5, URZ ;  /* 0x000000ff00057c82 */ /* 0x000fd20008000000 */
.L_x_68:
[----:B------:R-:W-:Y:S02]  /*3500*/  LEA R2, R8, UR6, 0x3 ;  /* 0x0000000608027c11 */ /* 0x000fe4000f8e18ff */
[----:B------:R-:W-:-:S03]  /*3510*/  SHF.L.U32 R5, R9, 0x1f, RZ ;  /* 0x0000001f09057819 */ /* 0x000fc600000006ff */
[----:B------:R-:W-:Y:S01]  /*3520*/  VIADD R4, R2, 0x200 ;  /* 0x0000020002047836 */ /* 0x000fe20000000000 */
[----:B------:R-:W2:Y:S02]  /*3530*/  SYNCS.PHASECHK.TRANS64.TRYWAIT P0, [R2+URZ+0x1f0], R5 ;  /* 0x0001f005020075a7 */ /* 0x000ea400080011ff */
[----:B--2---:R-:W-:Y:S05]  /*3540*/  @!P0 BRA `(.L_x_65) ;  /* 0x0000007400248947 */ /* 0x004fea0003800000 */
.L_x_191:
[----:B------:R-:W-:Y:S01]  /*3550*/  ULEA UR4, UR5, UR6, 0x3 ;  /* 0x0000000605047291 */ /* 0x000fe2000f8e18ff */
[----:B------:R-:W-:Y:S02]  /*3560*/  PRMT R4, RZ, 0x654, R4 ;  /* 0x00000654ff047816 */ /* 0x000fe40000000004 */
[----:B--2---:R-:W-:Y:S01]  /*3570*/  SHF.L.U32 R5, R12, 0x1f, RZ ;  /* 0x0000001f0c057819 */ /* 0x004fe200000006ff */
[----:B------:R-:W-:Y:S01]  /*3580*/  UIADD3 UR7, UPT, UPT, UR4, 0x190, URZ ;  /* 0x0000019004077890 */ /* 0x000fe2000fffe0ff */
[----:B------:R2:W-:Y:S05]  /*3590*/  SYNCS.ARRIVE.TRANS64.RED.A1T0 RZ, [R4+URZ], RZ ;  /* 0x000000ff04ff79a7 */ /* 0x0005ea00081004ff */
[----:B------:R-:W-:Y:S01]  /*35a0*/  IMAD.U32 R7, RZ, RZ, UR7 ;  /* 0x00000007ff077e24 */ /* 0x000fe2000f8e00ff */
[----:B------:R-:W3:Y:S04]  /*35b0*/  SYNCS.PHASECHK.TRANS64.TRYWAIT P0, [UR4+0x1a0], R5 ;  /* 0x0001a005ff0075a7 */ /* 0x000ee80008001104 */
[----:B------:R-:W-:Y:S01]  /*35c0*/  PRMT R6, R0, 0x654, R7 ;  /* 0x0000065400067816 */ /* 0x000fe20000000007 */
[----:B--2---:R-:W-:Y:S01]  /*35d0*/  @!P2 IMAD.MOV.U32 R4, RZ, RZ, 0x10 ;  /* 0x00000010ff04a424 */ /* 0x004fe200078e00ff */
[----:B---3--:R-:W-:Y:S06]  /*35e0*/  @!P0 BRA `(.L_x_66) ;  /* 0x0000007400108947 */ /* 0x008fec0003800000 */
.L_x_193:
[----:B------:R-:W-:Y:S01]  /*35f0*/  ULEA UR8, UR5, UR6, 0x4 ;  /* 0x0000000605087291 */ /* 0x000fe2000f8e20ff */
[----:B------:R-:W-:Y:S01]  /*3600*/  SEL R3, R6, R3, !P2 ;  /* 0x0000000306037207 */ /* 0x000fe20005000000 */
[----:B------:R-:W-:Y:S01]  /*3610*/  UIADD3 UR9, UPT, UPT, UR4, 0x190, URZ ;  /* 0x0000019004097890 */ /* 0x000fe2000fffe0ff */
[----:B--2---:R-:W-:Y:S01]  /*3620*/  LEA R2, R11, UR6, 0x3 ;  /* 0x000000060b027c11 */ /* 0x004fe2000f8e18ff */
[----:B------:R-:W-:Y:S01]  /*3630*/  UIADD3 UR8, UPT, UPT, UR8, 0x220, URZ ;  /* 0x0000022008087890 */ /* 0x000fe2000fffe0ff */
[----:B------:R-:W-:Y:S01]  /*3640*/  SHF.L.U32 R5, R10, 0x1f, RZ ;  /* 0x0000001f0a057819 */ /* 0x000fe200000006ff */
[----:B------:R2:W-:Y:S01]  /*3650*/  @!P2 SYNCS.ARRIVE.TRANS64.RED RZ, [R3+URZ], R4 ;  /* 0x0000000403ffa9a7 */ /* 0x0005e200080004ff */
[----:B------:R-:W-:Y:S01]  /*3660*/  UIADD3 UR4, UPT, UPT, UR5, 0x1, URZ ;  /* 0x0000000105047890 */ /* 0x000fe2000fffe0ff */
[----:B------:R-:W-:-:S03]  /*3670*/  VIADD R8, R8, 0x1 ;  /* 0x0000000108087836 */ /* 0x000fc60000000000 */
[----:B------:R-:W-:Y:S02]  /*3680*/  UISETP.NE.AND UP0, UPT, UR4, 0x2, UPT ;  /* 0x000000020400788c */ /* 0x000fe4000bf05270 */
[----:B------:R-:W-:Y:S06]  /*3690*/  UGETNEXTWORKID.BROADCAST [UR8], [UR9] ;  /* 0x00000000080073ca */ /* 0x000fec0008000100 */
[----:B------:R-:W-:Y:S01]  /*36a0*/  USEL UR7, URZ, 0x1, UP0 ;  /* 0x00000001ff077887 */ /* 0x000fe20008000000 */
[----:B------:R-:W-:Y:S01]  /*36b0*/  ISETP.NE.AND P0, PT, R8, 0x2, PT ;  /* 0x000000020800780c */ /* 0x000fe20003f05270 */
[----:B------:R-:W-:Y:S01]  /*36c0*/  USEL UR5, UR4, URZ, UP0 ;  /* 0x000000ff04057287 */ /* 0x000fe20008000000 */
[----:B------:R-:W3:Y:S03]  /*36d0*/  SYNCS.PHASECHK.TRANS64.TRYWAIT P1, [R2+URZ+0x190], R5 ;  /* 0x00019005020075a7 */ /* 0x000ee600080211ff */
[----:B------:R-:W-:Y:S01]  /*36e0*/  LOP3.LUT R12, R12, UR7, RZ, 0x3c, !PT ;  /* 0x000000070c0c7c12 */ /* 0x000fe2000f8e3cff */
[----:B--23--:R-:W-:Y:S07]  /*36f0*/  @!P1 BRA `(.L_x_67) ;  /* 0x0000007000e49947 */ /* 0x00cfee0003800000 */
.L_x_194:
[C---:B------:R-:W-:Y:S01]  /*3700*/  LEA R4, R11.reuse, UR6, 0x4 ;  /* 0x000000060b047c11 */ /* 0x040fe2000f8e20ff */
[----:B--2---:R-:W-:Y:S01]  /*3710*/  VIADD R2, R2, 0x1a0 ;  /* 0x000001a002027836 */ /* 0x004fe20000000000 */
[----:B------:R-:W-:Y:S01]  /*3720*/  SEL R8, R8, RZ, P0 ;  /* 0x000000ff08087207 */ /* 0x000fe20000000000 */
[----:B------:R-:W-:-:S03]  /*3730*/  VIADD R11, R11, 0x1 ;  /* 0x000000010b0b7836 */ /* 0x000fc60000000000 */
[----:B------:R-:W2:Y:S01]  /*3740*/  LDS.128 R4, [R4+0x220] ;  /* 0x0002200004047984 */ /* 0x000ea20000000c00 */
[----:B------:R-:W-:Y:S02]  /*3750*/  PRMT R2, RZ, 0x654, R2 ;  /* 0x00000654ff027816 */ /* 0x000fe40000000002 */
[C---:B------:R-:W-:Y:S01]  /*3760*/  ISETP.NE.AND P1, PT, R11.reuse, 0x2, PT ;  /* 0x000000020b00780c */ /* 0x040fe20003f25270 */
[----:B------:R-:W-:Y:S01]  /*3770*/  @!PT LDS RZ, [RZ] ;  /* 0x00000000fffff984 */ /* 0x000fe20000000800 */
[----:B------:R-:W-:Y:S01]  /*3780*/  @!PT LDS RZ, [RZ] ;  /* 0x00000000fffff984 */ /* 0x000fe20000000800 */
[----:B------:R-:W-:Y:S01]  /*3790*/  @!PT LDS RZ, [RZ] ;  /* 0x00000000fffff984 */ /* 0x000fe20000000800 */
[----:B------:R-:W-:Y:S01]  /*37a0*/  @!PT LDS RZ, [RZ] ;  /* 0x00000000fffff984 */ /* 0x000fe20000000800 */
[----:B------:R3:W-:Y:S06]  /*37b0*/  MEMBAR.ALL.CTA ;  /* 0x0000000000007992 */ /* 0x0007ec0000008000 */
[----:B---3--:R-:W3:Y:S01]  /*37c0*/  FENCE.VIEW.ASYNC.S ;  /* 0x00000000000073c6 */ /* 0x008ee20000000000 */
[----:B------:R-:W-:Y:S01]  /*37d0*/  SEL R11, R11, RZ, P1 ;  /* 0x000000ff0b0b7207 */ /* 0x000fe20000800000 */
[----:B---3--:R3:W-:Y:S01]  /*37e0*/  SYNCS.ARRIVE.TRANS64.RED.A1T0 RZ, [R2+URZ], RZ ;  /* 0x000000ff02ff79a7 */ /* 0x0087e200081004ff */
[----:B--2---:R-:W-:-:S02]  /*37f0*/  LOP3.LUT P3, RZ, R6, 0x1, RZ, 0xc0, !PT ;  /* 0x0000000106ff7812 */ /* 0x004fc4000786c0ff */
[----:B------:R-:W-:-:S04]  /*3800*/  SEL R5, RZ, 0x1, P1 ;  /* 0x00000001ff057807 */ /* 0x000fc80000800000 */
[----:B------:R-:W-:Y:S02]  /*3810*/  LOP3.LUT R10, R10, R5, RZ, 0x3c, !PT ;  /* 0x000000050a0a7212 */ /* 0x000fe400078e3cff */
[----:B---3--:R-:W-:-:S04]  /*3820*/  SEL R2, RZ, 0x1, P0 ;  /* 0x00000001ff027807 */ /* 0x008fc80000000000 */
[----:B------:R-:W-:Y:S01]  /*3830*/  LOP3.LUT R9, R9, R2, RZ, 0x3c, !PT ;  /* 0x0000000209097212 */ /* 0x000fe200078e3cff */
[----:B------:R-:W-:Y:S06]  /*3840*/  @P3 BRA `(.L_x_68) ;  /* 0xfffffffc002c3947 */ /* 0x000fec000383ffff */
[----:B------:R-:W-:Y:S01]  /*3850*/  ULEA UR4, UR5, UR6, 0x3 ;  /* 0x0000000605047291 */ /* 0x000fe2000f8e18ff */
[----:B------:R-:W-:-:S08]  /*3860*/  SHF.L.U32 R3, R12, 0x1f, RZ ;  /* 0x0000001f0c037819 */ /* 0x000fd000000006ff */
[----:B------:R-:W2:Y:S02]  /*3870*/  SYNCS.PHASECHK.TRANS64 P0, [UR4+0x1a0], R3 ;  /* 0x0001a003ff0075a7 */ /* 0x000ea40008001004 */
[----:B--2---:R-:W-:Y:S05]  /*3880*/  @P0 BRA `(.L_x_69) ;  /* 0x0000000000080947 */ /* 0x004fea0003800000 */
[----:B------:R-:W2:Y:S02]  /*3890*/  SYNCS.PHASECHK.TRANS64.TRYWAIT P0, [UR4+0x1a0], R3 ;  /* 0x0001a003ff0075a7 */ /* 0x000ea40008001104 */
[----:B--2---:R-:W-:Y:S05]  /*38a0*/  @!P0 BRA `(.L_x_70) ;  /* 0x00000070008c8947 */ /* 0x004fea0003800000 */
.L_x_69:
[----:B------:R-:W-:-:S04]  /*38b0*/  UIADD3 UR7, UPT, UPT, UR5, 0x1, URZ ;  /* 0x0000000105077890 */ /* 0x000fc8000fffe0ff */
[----:B------:R-:W-:-:S04]  /*38c0*/  UISETP.NE.AND UP0, UPT, UR7, 0x2, UPT ;  /* 0x000000020700788c */ /* 0x000fc8000bf05270 */
[----:B------:R-:W-:Y:S02]  /*38d0*/  USEL UR8, URZ, 0x1, UP0 ;  /* 0x00000001ff087887 */ /* 0x000fe40008000000 */
[----:B------:R-:W-:-:S04]  /*38e0*/  USEL UR7, UR7, URZ, UP0 ;  /* 0x000000ff07077287 */ /* 0x000fc80008000000 */
[----:B------:R-:W-:Y:S01]  /*38f0*/  ULEA UR7, UR7, UR6, 0x3 ;  /* 0x0000000607077291 */ /* 0x000fe2000f8e18ff */
[----:B--2---:R-:W-:-:S04]  /*3900*/  LOP3.LUT R3, R12, UR8, RZ, 0x3c, !PT ;  /* 0x000000080c037c12 */ /* 0x004fc8000f8e3cff */
[----:B------:R-:W-:-:S04]  /*3910*/  SHF.L.U32 R0, R3, 0x1f, RZ ;  /* 0x0000001f03007819 */ /* 0x000fc800000006ff */
[----:B------:R-:W2:Y:S02]  /*3920*/  SYNCS.PHASECHK.TRANS64 P0, [UR7+0x1a0], R0 ;  /* 0x0001a000ff0075a7 */ /* 0x000ea40008001007 */
[----:B-12---:R-:W-:Y:S05]  /*3930*/  @P0 EXIT ;  /* 0x000000000000094d */ /* 0x006fea0003800000 */
[----:B------:R-:W-:Y:S02]  /*3940*/  SHF.L.U32 R3, R3, 0x1f, RZ ;  /* 0x0000001f03037819 */ /* 0x000fe400000006ff */
[----:B------:R-:W-:-:S07]  /*3950*/  MOV R0, UR7 ;  /* 0x0000000700007c02 */ /* 0x000fce0008000f00 */
.L_x_71:
[----:B-1----:R1:W2:Y:S02]  /*3960*/  SYNCS.PHASECHK.TRANS64.TRYWAIT P0, [R0+URZ+0x1a0], R3 ;  /* 0x0001a003000075a7 */ /* 0x0022a400080011ff */
[----:B--2---:R-:W-:Y:S05]  /*3970*/  @!P0 NANOSLEEP.SYNCS 0x989680 ;  /* 0x009896800000895d */ /* 0x004fea0003900000 */
[----:B------:R-:W2:Y:S02]  /*3980*/  @!P0 SYNCS.PHASECHK.TRANS64 P0, [R0+URZ+0x1a0], R3 ;  /* 0x0001a003000085a7 */ /* 0x000ea400080010ff */
[----:B--2---:R-:W-:Y:S05]  /*3990*/  @P0 EXIT ;  /* 0x000000000000094d */ /* 0x004fea0003800000 */
[----:B------:R-:W-:Y:S05]  /*39a0*/  BRA `(.L_x_71) ;  /* 0xfffffffc00ec7947 */ /* 0x000fea000383ffff */
.L_x_64:
[----:B------:R-:W-:Y:S05]  /*39b0*/  BRA.U UP5, `(.L_x_72) ;  /* 0x0000000d05847547 */ /* 0x000fea000b800000 */
[----:B------:R-:W2:Y:S01]  /*39c0*/  S2UR UR7, SR_CgaCtaId ;  /* 0x00000000000779c3 */ /* 0x000ea20000008800 */
[----:B------:R-:W-:Y:S01]  /*39d0*/  UMOV UR4, 0x40 ;  /* 0x0000004000047882 */ /* 0x000fe20000000000 */
[----:B------:R-:W-:Y:S01]  /*39e0*/  NOP ;  /* 0x0000000000007918 */ /* 0x000fe20000000000 */
[----:B------:R-:W-:Y:S01]  /*39f0*/  UMOV UR6, 0x400 ;  /* 0x0000040000067882 */ /* 0x000fe20000000000 */
[----:B--2---:R-:W-:Y:S02]  /*3a00*/  ULEA UR5, UR7, UR4, 0x18 ;  /* 0x0000000407057291 */ /* 0x004fe4000f8ec0ff */
[----:B------:R-:W-:-:S07]  /*3a10*/  ULEA UR6, UR7, UR6, 0x18 ;  /* 0x0000000607067291 */ /* 0x000fce000f8ec0ff */
[----:B------:R-:W2:Y:S02]  /*3a20*/  LDS.U8 R0, [UR5+0x1c] ;  /* 0x00001c05ff007984 */ /* 0x000ea40008000000 */
[----:B--2---:R-:W-:-:S13]  /*3a30*/  ISETP.NE.AND P0, PT, R0, RZ, PT ;  /* 0x000000ff0000720c */ /* 0x004fda0003f05270 */
[----:B------:R-:W-:Y:S05]  /*3a40*/  @P0 BRA `(.L_x_73) ;  /* 0x0000000000580947 */ /* 0x000fea0003800000 */
[----:B------:R-:W-:-:S13]  /*3a50*/  ELECT P0, URZ, PT ;  /* 0x0000000000ff782f */ /* 0x000fda0003800000 */
[----:B------:R-:W-:Y:S05]  /*3a60*/  @!P0 BRA `(.L_x_74) ;  /* 0x0000000000608947 */ /* 0x000fea0003800000 */
[----:B------:R-:W-:Y:S01]  /*3a70*/  UMOV UR4, 0x10 ;  /* 0x0000001000047882 */ /* 0x000fe20000000000 */
[----:B------:R-:W-:Y:S01]  /*3a80*/  HFMA2 R0, -RZ, RZ, 0, 5.9604644775390625e-08 ;  /* 0x00000001ff007431 */ /* 0x000fe200000001ff */
[----:B------:R-:W-:-:S03]  /*3a90*/  MOV R3, 0xffff ;  /* 0x0000ffff00037802 */ /* 0x000fc60000000f00 */
[----:B------:R-:W-:Y:S04]  /*3aa0*/  DEPBAR.LE SB2, 0x36 ;  /* 0x0000ad800000791a */ /* 0x000fe80000000000 */
[----:B------:R-:W2:Y:S02]  /*3ab0*/  UTCATOMSWS.FIND_AND_SET.ALIGN UP0, UR4, UR4 ;  /* 0x00000004000475e3 */ /* 0x000ea40008000800 */
[----:B--2---:R-:W-:Y:S01]  /*3ac0*/  MOV R4, UR4 ;  /* 0x0000000400047c02 */ /* 0x004fe20008000f00 */
[----:B------:R-:W-:Y:S06]  /*3ad0*/  BRA.U UP0, `(.L_x_75) ;  /* 0x0000000100187547 */ /* 0x000fec000b800000 */
.L_x_76:
[----:B------:R-:W-:Y:S05]  /*3ae0*/  NANOSLEEP 0x64 ;  /* 0x000000640000795d */ /* 0x000fea0003800000 */
[----:B------:R-:W-:-:S05]  /*3af0*/  UMOV UR4, 0x10 ;  /* 0x0000001000047882 */ /* 0x000fca0000000000 */
[----:B------:R-:W-:Y:S04]  /*3b00*/  DEPBAR.LE SB2, 0x36 ;  /* 0x0000ad800000791a */ /* 0x000fe80000000000 */
[----:B------:R-:W2:Y:S02]  /*3b10*/  UTCATOMSWS.FIND_AND_SET.ALIGN UP0, UR4, UR4 ;  /* 0x00000004000475e3 */ /* 0x000ea40008000800 */
[----:B--2---:R-:W-:Y:S01]  /*3b20*/  MOV R4, UR4 ;  /* 0x0000000400047c02 */ /* 0x004fe20008000f00 */
[----:B------:R-:W-:Y:S05]  /*3b30*/  BRA.U !UP0, `(.L_x_76) ;  /* 0xfffffffd08e87547 */ /* 0x000fea000b83ffff */
.L_x_75:
[-C--:B------:R-:W-:Y:S02]  /*3b40*/  SHF.L.U32 R3, R3, R4.reuse, RZ ;  /* 0x0000000403037219 */ /* 0x080fe400000006ff */
[----:B------:R-:W-:Y:S01]  /*3b50*/  SHF.L.U32 R0, R0, R4, RZ ;  /* 0x0000000400007219 */ /* 0x000fe200000006ff */
[----:B------:R-:W-:Y:S02]  /*3b60*/  IMAD.SHL.U32 R4, R4, 0x20, RZ ;  /* 0x0000002004047824 */ /* 0x000fe400078e00ff */
[----:B------:R2:W-:Y:S04]  /*3b70*/  ATOMS.OR RZ, [UR5+0x14], R3 ;  /* 0x00001403ffff798c */ /* 0x0005e8000b000005 */
[----:B------:R2:W-:Y:S04]  /*3b80*/  ATOMS.OR RZ, [UR5+0x18], R0 ;  /* 0x00001800ffff798c */ /* 0x0005e8000b000005 */
[----:B------:R2:W-:Y:S01]  /*3b90*/  STS [UR6+0x240], R4 ;  /* 0x00024004ff007988 */ /* 0x0005e20008000806 */
[----:B------:R-:W-:Y:S05]  /*3ba0*/  BRA `(.L_x_74) ;  /* 0x0000000000107947 */ /* 0x000fea0003800000 */
.L_x_73:
[----:B------:R-:W-:Y:S02]  /*3bb0*/  MOV R0, 0xffffffff ;  /* 0xffffffff00007802 */ /* 0x000fe40000000f00 */
[----:B------:R-:W-:-:S03]  /*3bc0*/  MOV R4, 0x3bf0 ;  /* 0x00003bf000047802 */ /* 0x000fc60000000f00 */
[----:B------:R2:W-:Y:S04]  /*3bd0*/  STS [UR6+0x240], R0 ;  /* 0x00024000ff007988 */ /* 0x0005e80008000806 */
[----:B-12--5:R-:W-:Y:S05]  /*3be0*/  CALL.REL.NOINC `($__internal_1_$__cuda_sm10x_tcgen05_guardrail_trap_phase_invalid_during_alloc) ;  /* 0x0000007400d07944 */ /* 0x026fea0003c00000 */
.L_x_74:
[----:B------:R-:W-:Y:S05]  /*3bf0*/  WARPSYNC.ALL ;  /* 0x0000000000007948 */ /* 0x000fea0003800000 */
[----:B------:R-:W3:Y:S01]  /*3c00*/  S2UR UR4, SR_CgaCtaId ;  /* 0x00000000000479c3 */ /* 0x000ee20000008800 */
[----:B------:R-:W-:Y:S01]  /*3c10*/  UMOV UR13, 0x400 ;  /* 0x00000400000d7882 */ /* 0x000fe20000000000 */
[----:B------:R-:W-:-:S06]  /*3c20*/  NOP ;  /* 0x0000000000007918 */ /* 0x000fcc0000000000 */
[----:B------:R-:W-:Y:S06]  /*3c30*/  BAR.ARV 0x6, 0xa0 ;  /* 0x0182800000007b1d */ /* 0x000fec0000002000 */
[----:B------:R-:W4:Y:S01]  /*3c40*/  LDCU UR5, c[0x0][0x38c] ;  /* 0x00007180ff0577ac */ /* 0x000f220008000800 */
[----:B------:R-:W-:Y:S01]  /*3c50*/  LOP3.LUT R2, R2, 0xffff, RZ, 0xc0, !PT ;  /* 0x0000ffff02027812 */ /* 0x000fe200078ec0ff */
[----:B------:R-:W-:Y:S01]  /*3c60*/  IMAD.MOV.U32 R11, RZ, RZ, 0x1 ;  /* 0x00000001ff0b7424 */ /* 0x000fe200078e00ff */
[----:B------:R-:W-:Y:S01]  /*3c70*/  CS2R R8, SRZ ;  /* 0x0000000000087805 */ /* 0x000fe2000001ff00 */
[----:B------:R-:W1:Y:S01]  /*3c80*/  LDCU UR8, c[0x0][0x38c] ;  /* 0x00007180ff0877ac */ /* 0x000e620008000800 */
[----:B------:R-:W-:Y:S01]  /*3c90*/  R2UR UR15, R2 ;  /* 0x00000000020f72ca */ /* 0x000fe200000e0000 */
[----:B------:R-:W-:Y:S01]  /*3ca0*/  IMAD.MOV.U32 R10, RZ, RZ, RZ ;  /* 0x000000ffff0a7224 */ /* 0x000fe200078e00ff */
[----:B------:R-:W-:Y:S01]  /*3cb0*/  UMOV UR18, URZ ;  /* 0x000000ff00127c82 */ /* 0x000fe20008000000 */
[----:B------:R-:W-:Y:S01]  /*3cc0*/  UMOV UR10, URZ ;  /* 0x000000ff000a7c82 */ /* 0x000fe20008000000 */
[----:B---3--:R-:W-:Y:S01]  /*3cd0*/  ULEA UR13, UR4, UR13, 0x18 ;  /* 0x0000000d040d7291 */ /* 0x008fe2000f8ec0ff */
[----:B------:R-:W-:Y:S01]  /*3ce0*/  UMOV UR20, 0x0 ;  /* 0x0000000000147882 */ /* 0x000fe20000000000 */
[----:B------:R-:W-:-:S02]  /*3cf0*/  UMOV UR21, 0x4400490 ;  /* 0x0440049000157882 */ /* 0x000fc40000000000 */
[----:B------:R-:W-:Y:S02]  /*3d00*/  UIADD3 UR6, UPT, UPT, UR13, 0x6600, URZ ;  /* 0x000066000d067890 */ /* 0x000fe4000fffe0ff */
[----:B------:R-:W-:Y:S02]  /*3d10*/  UIADD3 UR7, UPT, UPT, UR13, 0x10600, URZ ;  /* 0x000106000d077890 */ /* 0x000fe4000fffe0ff */
[----:B----4-:R-:W-:Y:S01]  /*3d20*/  UIADD3 UR5, UPT, UPT, UR5, 0x1f, URZ ;  /* 0x0000001f05057890 */ /* 0x010fe2000fffe0ff */
[----:B--2---:R-:W2:Y:S01]  /*3d30*/  LDS R0, [UR13+0x240] ;  /* 0x0002400dff007984 */ /* 0x004ea20008000800 */
[----:B------:R-:W-:Y:S02]  /*3d40*/  USHF.R.U32.HI UR6, URZ, 0x4, UR6 ;  /* 0x00000004ff067899 */ /* 0x000fe40008011606 */
[----:B------:R-:W-:Y:S02]  /*3d50*/  USHF.R.S32.HI UR4, URZ, 0x1f, UR5 ;  /* 0x0000001fff047899 */ /* 0x000fe40008011405 */
[----:B------:R-:W-:-:S02]  /*3d60*/  ULOP3.LUT UR6, UR6, 0x3fff, URZ, 0xc0, !UPT ;  /* 0x00003fff06067892 */ /* 0x000fc4000f8ec0ff */
[----:B------:R-:W-:Y:S02]  /*3d70*/  ULEA.HI UR4, UR4, UR5, URZ, 0x5 ;  /* 0x0000000504047291 */ /* 0x000fe4000f8f28ff */
[----:B------:R-:W-:Y:S02]  /*3d80*/  USHF.R.U32.HI UR5, URZ, 0x4, UR7 ;  /* 0x00000004ff057899 */ /* 0x000fe40008011607 */
[----:B------:R-:W-:Y:S02]  /*3d90*/  USHF.R.S32.HI UR22, URZ, 0x5, UR4 ;  /* 0x00000005ff167899 */ /* 0x000fe40008011404 */
[----:B------:R-:W-:Y:S02]  /*3da0*/  ULOP3.LUT UR5, UR5, 0x3fff, URZ, 0xc0, !UPT ;  /* 0x00003fff05057892 */ /* 0x000fe4000f8ec0ff */
[----:B------:R-:W-:Y:S02]  /*3db0*/  UISETP.LT.AND UP0, UPT, UR22, 0x1, UPT ;  /* 0x000000011600788c */ /* 0x000fe4000bf01270 */
[----:B------:R-:W-:-:S02]  /*3dc0*/  ULOP3.LUT UR16, UR6, 0x10000, URZ, 0xfc, !UPT ;  /* 0x0001000006107892 */ /* 0x000fc4000f8efcff */
[----:B------:R-:W-:Y:S02]  /*3dd0*/  USEL UR23, UR22, 0x1, !UP0 ;  /* 0x0000000116177887 */ /* 0x000fe4000c000000 */
[----:B------:R-:W-:Y:S02]  /*3de0*/  ULOP3.LUT UR17, UR5, 0x10000, URZ, 0xfc, !UPT ;  /* 0x0001000005117892 */ /* 0x000fe4000f8efcff */
[----:B------:R-:W-:Y:S02]  /*3df0*/  UIADD3 UR23, UPT, UPT, -UR23, URZ, URZ ;  /* 0x000000ff17177290 */ /* 0x000fe4000fffe1ff */
[----:B-1----:R-:W-:Y:S01]  /*3e00*/  UISETP.GE.AND UP4, UPT, UR8, 0x1, UPT ;  /* 0x000000010800788c */ /* 0x002fe2000bf86270 */
[----:B--2---:R-:W-:-:S15]  /*3e10*/  R2UR UR24, R0 ;  /* 0x00000000001872ca */ /* 0x004fde00000e0000 */
.L_x_83:
[----:B------:R-:W-:Y:S02]  /*3e20*/  LEA R0, R10, UR13, 0x3 ;  /* 0x0000000d0a007c11 */ /* 0x000fe4000f8e18ff */
[----:B------:R-:W-:Y:S02]  /*3e30*/  SHF.L.U32 R5, R9, 0x1f, RZ ;  /* 0x0000001f09057819 */ /* 0x000fe400000006ff */
[----:B------:R-:W-:Y:S01]  /*3e40*/  PLOP3.LUT P0, PT, PT, PT, UP4, 0x80, 0x8 ;  /* 0x000000000008781c */ /* 0x000fe20003f0f048 */
[----:B------:R-:W-:Y:S01]  /*3e50*/  VIADD R3, R0, 0x1a0 ;  /* 0x000001a000037836 */ /* 0x000fe20000000000 */
[----:B-1----:R-:W1:Y:S02]  /*3e60*/  SYNCS.PHASECHK.TRANS64.TRYWAIT P1, [R0+URZ+0x190], R5 ;  /* 0x00019005000075a7 */ /* 0x002e6400080211ff */
[----:B-1-3--:R-:W-:Y:S09]  /*3e70*/  @!P1 BRA `(.L_x_77) ;  /* 0x0000006c00309947 */ /* 0x00aff20003800000 */
.L_x_196:
[----:B------:R-:W-:Y:S01]  /*3e80*/  LEA R4, R10, UR13, 0x4 ;  /* 0x0000000d0a047c11 */ /* 0x000fe2000f8e20ff */
[----:B------:R-:W-:Y:S01]  /*3e90*/  @UP4 ULEA UR4, UR10, UR13, 0x3 ;  /* 0x0000000d0a044291 */ /* 0x000fe2000f8e18ff */
[----:B------:R-:W-:Y:S01]  /*3ea0*/  PLOP3.LUT P2, PT, PT, PT, PT, 0x80, 0x8 ;  /* 0x000000000008781c */ /* 0x000fe20003f4f070 */
[----:B------:R-:W-:Y:S01]  /*3eb0*/  ULEA UR19, UR18, UR13, 0x3 ;  /* 0x0000000d12137291 */ /* 0x000fe2000f8e18ff */
[----:B------:R-:W-:Y:S02]  /*3ec0*/  PRMT R3, RZ, 0x654, R3 ;  /* 0x00000654ff037816 */ /* 0x000fe40000000003 */
[----:B-1----:R-:W1:Y:S01]  /*3ed0*/  LDS.128 R4, [R4+0x220] ;  /* 0x0002200004047984 */ /* 0x002e620000000c00 */
[----:B------:R-:W-:Y:S02]  /*3ee0*/  @P0 SHF.L.U32 R2, R8, 0x1f, RZ ;  /* 0x0000001f08020819 */ /* 0x000fe400000006ff */
[----:B------:R-:W-:Y:S01]  /*3ef0*/  SHF.L.U32 R0, R11, 0x1f, RZ ;  /* 0x0000001f0b007819 */ /* 0x000fe200000006ff */
[----:B------:R-:W-:Y:S01]  /*3f00*/  @!PT LDS RZ, [RZ] ;  /* 0x00000000fffff984 */ /* 0x000fe20000000800 */
[----:B------:R-:W-:Y:S01]  /*3f10*/  @!PT LDS RZ, [RZ] ;  /* 0x00000000fffff984 */ /* 0x000fe20000000800 */
[----:B------:R-:W-:Y:S01]  /*3f20*/  @!PT LDS RZ, [RZ] ;  /* 0x00000000fffff984 */ /* 0x000fe20000000800 */
[----:B------:R-:W-:Y:S01]  /*3f30*/  @!PT LDS RZ, [RZ] ;  /* 0x00000000fffff984 */ /* 0x000fe20000000800 */
[----:B------:R2:W-:Y:S06]  /*3f40*/  MEMBAR.ALL.CTA ;  /* 0x0000000000007992 */ /* 0x0005ec0000008000 */
[----:B--2---:R-:W2:Y:S02]  /*3f50*/  FENCE.VIEW.ASYNC.S ;  /* 0x00000000000073c6 */ /* 0x004ea40000000000 */
[----:B--2---:R2:W-:Y:S01]  /*3f60*/  SYNCS.ARRIVE.TRANS64.RED.A1T0 RZ, [R3+URZ], RZ ;  /* 0x000000ff03ff79a7 */ /* 0x0045e200081004ff */
[----:B------:R2:W3:Y:S01]  /*3f70*/  @P0 SYNCS.PHASECHK.TRANS64.TRYWAIT P2, [UR4], R2 ;  /* 0x00000002ff0005a7 */ /* 0x0004e20008041104 */
[----:B-1----:R-:W-:Y:S01]  /*3f80*/  LOP3.LUT P1, RZ, R6, 0x1, RZ, 0xc0, !PT ;  /* 0x0000000106ff7812 */ /* 0x002fe2000782c0ff */
[----:B------:R-:W1:Y:S02]  /*3f90*/  SYNCS.PHASECHK.TRANS64.TRYWAIT P0, [UR19+0x1d0], R0 ;  /* 0x0001d000ff0075a7 */ /* 0x000e640008001113 */
[----:B-123--:R-:W-:Y:S10]  /*3fa0*/  @!P0 BRA `(.L_x_78) ;  /* 0x0000006800f88947 */ /* 0x00eff40003800000 */
.L_x_198:
[----:B------:R-:W-:Y:S01]  /*3fb0*/  IADD3 R10, PT, PT, R10, 0x1, RZ ;  /* 0x000000010a0a7810 */ /* 0x000fe20007ffe0ff */
[----:B------:R-:W-:Y:S06]  /*3fc0*/  BRA.U !UP4, `(.L_x_79) ;  /* 0x000000010ca07547 */ /* 0x000fec000b800000 */
[----:B------:R-:W-:Y:S02]  /*3fd0*/  ULEA.HI UR4, UR18, UR18, URZ, 0x1 ;  /* 0x0000001212047291 */ /* 0x000fe4000f8f08ff */
[----:B------:R-:W-:Y:S02]  /*3fe0*/  UPLOP3.LUT UP2, UPT, UPT, UPT, UPT, 0x40, 0x4 ;  /* 0x000000000004789c */ /* 0x000fe40003f4e870 */
[----:B------:R-:W-:Y:S02]  /*3ff0*/  USHF.L.U32 UR5, UR4, 0x7, URZ ;  /* 0x0000000704057899 */ /* 0x000fe400080006ff */
[----:B------:R-:W-:Y:S02]  /*4000*/  ULOP3.LUT UR14, UR4, 0xffe, URZ, 0xc0, !UPT ;  /* 0x00000ffe040e7892 */ /* 0x000fe4000f8ec0ff */
[----:B------:R-:W-:Y:S02]  /*4010*/  ULOP3.LUT UR4, UR5, 0xffffff00, URZ, 0xc0, !UPT ;  /* 0xffffff0005047892 */ /* 0x000fe4000f8ec0ff */
[----:B------:R-:W-:-:S02]  /*4020*/  UIADD3 UR14, UPT, UPT, -UR14, UR18, URZ ;  /* 0x000000120e0e7290 */ /* 0x000fc4000fffe1ff */
[----:B------:R-:W-:Y:S01]  /*4030*/  UIADD3 UR4, UPT, UPT, UR24, UR4, URZ ;  /* 0x0000000418047290 */ /* 0x000fe2000fffe0ff */
[----:B------:R-:W-:Y:S01]  /*4040*/  UMOV UR12, UR23 ;  /* 0x00000017000c7c82 */ /* 0x000fe20008000000 */
[----:B------:R-:W-:Y:S02]  /*4050*/  UMOV UR11, UR22 ;  /* 0x00000016000b7c82 */ /* 0x000fe40008000000 */
[----:B------:R-:W-:Y:S01]  /*4060*/  ULEA UR14, UR14, UR4, 0x14 ;  /* 0x000000040e0e7291 */ /* 0x000fe2000f8ea0ff */
[----:B------:R-:W-:-:S11]  /*4070*/  UMOV UR5, UR10 ;  /* 0x0000000a00057c82 */ /* 0x000fd60008000000 */
.L_x_82:
[----:B------:R-:W-:Y:S02]  /*4080*/  UIADD3 UR12, UPT, UPT, UR12, 0x1, URZ ;  /* 0x000000010c0c7890 */ /* 0x000fe4000fffe0ff */
[----:B--2---:R-:W-:Y:S02]  /*4090*/  ULEA UR6, UR5, UR13, 0x3 ;  /* 0x0000000d05067291 */ /* 0x004fe4000f8e18ff */
[----:B------:R-:W-:Y:S01]  /*40a0*/  UISETP.NE.AND UP3, UPT, UR12, URZ, UPT ;  /* 0x000000ff0c00728c */ /* 0x000fe2000bf65270 */
[----:B---3--:R-:W-:Y:S10]  /*40b0*/  @P2 BRA `(.L_x_80) ;  /* 0x00000000000c2947 */ /* 0x008ff40003800000 */
[----:B-1----:R-:W-:Y:S04]  /*40c0*/  SHF.L.U32 R3, R8, 0x1f, RZ ;  /* 0x0000001f08037819 */ /* 0x002fe800000006ff */
[----:B------:R-:W1:Y:S02]  /*40d0*/  SYNCS.PHASECHK.TRANS64.TRYWAIT P0, [UR6], R3 ;  /* 0x00000003ff0075a7 */ /* 0x000e640008001106 */
[----:B-1----:R-:W-:Y:S05]  /*40e0*/  @!P0 BRA `(.L_x_81) ;  /* 0x0000006800c08947 */ /* 0x002fea0003800000 */
.L_x_80:
[----:B------:R-:W-:Y:S01]  /*40f0*/  UISETP.NE.AND UP0, UPT, UR11, 0x1, UPT ;  /* 0x000000010b00788c */ /* 0x000fe2000bf05270 */
[----:B------:R-:W-:Y:S01]  /*4100*/  PLOP3.LUT P2, PT, PT, PT, PT, 0x80, 0x8 ;  /* 0x000000000008781c */ /* 0x000fe20003f4f070 */
[----:B------:R-:W-:Y:S02]  /*4110*/  UIADD3 UR4, UPT, UPT, UR5, 0x1, URZ ;  /* 0x0000000105047890 */ /* 0x000fe4000fffe0ff */
[----:B------:R-:W-:Y:S02]  /*4120*/  ULEA UR8, UR5, UR17, 0x9 ;  /* 0x0000001105087291 */ /* 0x000fe4000f8e48ff */
[----:B------:R-:W-:Y:S01]  /*4130*/  UISETP.NE.AND UP1, UPT, UR4, 0x14, UPT ;  /* 0x000000140400788c */ /* 0x000fe2000bf25270 */
[----:B------:R-:W-:Y:S01]  /*4140*/  PLOP3.LUT P0, PT, PT, PT, UP0, 0x80, 0x8 ;  /* 0x000000000008781c */ /* 0x000fe20003f0f008 */
[----:B------:R-:W-:Y:S02]  /*4150*/  UIADD3 UR11, UPT, UPT, UR11, -0x1, URZ ;  /* 0xffffffff0b0b7890 */ /* 0x000fe4000fffe0ff */
[----:B------:R-:W-:Y:S02]  /*4160*/  USEL UR7, URZ, 0x1, UP1 ;  /* 0x00000001ff077887 */ /* 0x000fe40008800000 */
[----:B------:R-:W-:Y:S01]  /*4170*/  USEL UR10, UR4, URZ, UP1 ;  /* 0x000000ff040a7287 */ /* 0x000fe20008800000 */
[----:B------:R-:W-:Y:S03]  /*4180*/  UMOV UR9, 0xc0004010 ;  /* 0xc000401000097882 */ /* 0x000fe60000000000 */
[----:B------:R-:W-:Y:S01]  /*4190*/  @UP0 ULEA UR4, UR10, UR13, 0x3 ;  /* 0x0000000d0a040291 */ /* 0x000fe2000f8e18ff */
[----:B------:R-:W-:Y:S01]  /*41a0*/  LOP3.LUT R8, R8, UR7, RZ, 0x3c, !PT ;  /* 0x0000000708087c12 */ /* 0x000fe2000f8e3cff */
[----:B------:R-:W-:Y:S03]  /*41b0*/  UMOV UR7, 0xc0004010 ;  /* 0xc000401000077882 */ /* 0x000fe60000000000 */
[----:B-1----:R-:W-:Y:S04]  /*41c0*/  @P0 SHF.L.U32 R0, R8, 0x1f, RZ ;  /* 0x0000001f08000819 */ /* 0x002fe800000006ff */
[----:B------:R2:W3:Y:S01]  /*41d0*/  @P0 SYNCS.PHASECHK.TRANS64.TRYWAIT P2, [UR4], R0 ;  /* 0x00000000ff0005a7 */ /* 0x0004e20008041104 */
[----:B------:R-:W-:Y:S02]  /*41e0*/  UIADD3 UR4, UPT, UPT, UR6, 0xa0, URZ ;  /* 0x000000a006047890 */ /* 0x000fe4000fffe0ff */
[----:B------:R-:W-:Y:S03]  /*41f0*/  ULEA UR6, UR5, UR16, 0x7 ;  /* 0x0000001005067291 */ /* 0x000fe6000f8e38ff */
[----:B------:R-:W-:Y:S06]  /*4200*/  UMOV UR5, UR10 ;  /* 0x0000000a00057c82 */ /* 0x000fec0008000000 */
[----:B------:R2:W-:Y:S01]  /*4210*/  UTCQMMA gdesc[UR6], gdesc[UR8], tmem[UR14], tmem[UR20], idesc[UR21], UP2 ;  /* 0x00ff1408060075ea */ /* 0x0005e2000900030e */
[----:B------:R-:W-:Y:S01]  /*4220*/  UPLOP3.LUT UP2, UPT, UPT, UPT, UPT, 0x80, 0x8 ;  /* 0x000000000008789c */ /* 0x000fe20003f4f070 */
[----:B------:R2:W-:Y:S01]  /*4230*/  UTCBAR.MULTICAST [UR4], URZ, UR15 ;  /* 0x000000ff040073e9 */ /* 0x0005e2000800080f */
[----:B------:R-:W-:Y:S09]  /*4240*/  BRA.U UP3, `(.L_x_82) ;  /* 0xfffffffd038c7547 */ /* 0x000ff2000b83ffff */
.L_x_79:
[----:B--2---:R-:W-:Y:S01]  /*4250*/  UIADD3 UR4, UPT, UPT, UR18, 0x1, URZ ;  /* 0x0000000112047890 */ /* 0x004fe2000fffe0ff */
[C---:B------:R-:W-:Y:S01]  /*4260*/  ISETP.NE.AND P0, PT, R10.reuse, 0x2, PT ;  /* 0x000000020a00780c */ /* 0x040fe20003f05270 */
[----:B------:R-:W-:Y:S02]  /*4270*/  UIADD3 UR5, UPT, UPT, UR19, 0x1b0, URZ ;  /* 0x000001b013057890 */ /* 0x000fe4000fffe0ff */
[----:B------:R-:W-:Y:S01]  /*4280*/  UISETP.NE.AND UP0, UPT, UR4, 0x4, UPT ;  /* 0x000000040400788c */ /* 0x000fe2000bf05270 */
[----:B-1----:R-:W-:Y:S02]  /*4290*/  SEL R0, RZ, 0x1, P0 ;  /* 0x00000001ff007807 */ /* 0x002fe40000000000 */
[----:B------:R-:W-:Y:S01]  /*42a0*/  SEL R10, R10, RZ, P0 ;  /* 0x000000ff0a0a7207 */ /* 0x000fe20000000000 */
[----:B------:R-:W-:Y:S01]  /*42b0*/  USEL UR6, URZ, 0x1, UP0 ;  /* 0x00000001ff067887 */ /* 0x000fe20008000000 */
[----:B------:R-:W-:Y:S01]  /*42c0*/  LOP3.LUT R9, R9, R0, RZ, 0x3c, !PT ;  /* 0x0000000009097212 */ /* 0x000fe200078e3cff */
[----:B------:R-:W-:Y:S01]  /*42d0*/  USEL UR18, UR4, URZ, UP0 ;  /* 0x000000ff04127287 */ /* 0x000fe20008000000 */
[----:B------:R1:W-:Y:S03]  /*42e0*/  UTCBAR [UR5], URZ ;  /* 0x000000ff050073e9 */ /* 0x0003e600080000ff */
[----:B------:R-:W-:Y:S01]  /*42f0*/  LOP3.LUT R11, R11, UR6, RZ, 0x3c, !PT ;  /* 0x000000060b0b7c12 */ /* 0x000fe2000f8e3cff */
[----:B------:R-:W-:Y:S07]  /*4300*/  @P1 BRA `(.L_x_83) ;  /* 0xfffffff800c41947 */ /* 0x000fee000383ffff */
[----:B------:R-:W2:Y:S01]  /*4310*/  S2UR UR8, SR_CgaCtaId ;  /* 0x00000000000879c3 */ /* 0x000ea20000008800 */
[----:B------:R-:W-:Y:S01]  /*4320*/  ELECT P0, URZ, PT ;  /* 0x0000000000ff782f */ /* 0x000fe20003800000 */
[----:B------:R-:W-:Y:S01]  /*4330*/  IMAD.MOV.U32 R0, RZ, RZ, 0x1 ;  /* 0x00000001ff007424 */ /* 0x000fe200078e00ff */
[----:B------:R-:W-:Y:S01]  /*4340*/  UIADD3 UR13, UPT, UPT, UR13, 0x1d0, URZ ;  /* 0x000001d00d0d7890 */ /* 0x000fe2000fffe0ff */
[----:B------:R-:W-:Y:S01]  /*4350*/  SHF.L.U32 R3, R11, 0x1f, RZ ;  /* 0x0000001f0b037819 */ /* 0x000fe200000006ff */
[----:B------:R-:W-:-:S03]  /*4360*/  UMOV UR4, 0x40 ;  /* 0x0000004000047882 */ /* 0x000fc60000000000 */
[----:B------:R-:W-:Y:S01]  /*4370*/  UVIRTCOUNT.DEALLOC.SMPOOL 0x80 ;  /* 0x000000800000784c */ /* 0x000fe20000000000 */
[----:B--2---:R-:W-:Y:S02]  /*4380*/  ULEA UR8, UR8, UR4, 0x18 ;  /* 0x0000000408087291 */ /* 0x004fe4000f8ec0ff */
[----:B------:R-:W-:-:S07]  /*4390*/  ULEA UR4, UR18, UR13, 0x3 ;  /* 0x0000000d12047291 */ /* 0x000fce000f8e18ff */
[----:B------:R2:W-:Y:S02]  /*43a0*/  @P0 STS.U8 [UR8+0x1c], R0 ;  /* 0x00001c00ff000988 */ /* 0x0005e40008000008 */
[----:B------:R-:W4:Y:S02]  /*43b0*/  SYNCS.PHASECHK.TRANS64.TRYWAIT P0, [UR4], R3 ;  /* 0x00000003ff0075a7 */ /* 0x000f240008001104 */
[----:B--2-4-:R-:W-:Y:S05]  /*43c0*/  @!P0 BRA `(.L_x_84) ;  /* 0x0000006800208947 */ /* 0x014fea0003800000 */
.L_x_201:
[----:B------:R-:W-:-:S04]  /*43d0*/  UIADD3 UR4, UPT, UPT, UR18, 0x1, URZ ;  /* 0x0000000112047890 */ /* 0x000fc8000fffe0ff */
[----:B------:R-:W-:-:S04]  /*43e0*/  UISETP.NE.AND UP0, UPT, UR4, 0x4, UPT ;  /* 0x000000040400788c */ /* 0x000fc8000bf05270 */
[----:B------:R-:W-:Y:S02]  /*43f0*/  USEL UR6, URZ, 0x1, UP0 ;  /* 0x00000001ff067887 */ /* 0x000fe40008000000 */
[----:B------:R-:W-:-:S04]  /*4400*/  USEL UR4, UR4, URZ, UP0 ;  /* 0x000000ff04047287 */ /* 0x000fc80008000000 */
[----:B-1----:R-:W-:Y:S01]  /*4410*/  ULEA UR5, UR4, UR13, 0x3 ;  /* 0x0000000d04057291 */ /* 0x002fe2000f8e18ff */
[----:B------:R-:W-:-:S04]  /*4420*/  LOP3.LUT R2, R11, UR6, RZ, 0x3c, !PT ;  /* 0x000000060b027c12 */ /* 0x000fc8000f8e3cff */
[----:B--2---:R-:W-:-:S04]  /*4430*/  SHF.L.U32 R3, R2, 0x1f, RZ ;  /* 0x0000001f02037819 */ /* 0x004fc800000006ff */
[----:B------:R-:W1:Y:S02]  /*4440*/  SYNCS.PHASECHK.TRANS64.TRYWAIT P0, [UR5], R3 ;  /* 0x00000003ff0075a7 */ /* 0x000e640008001105 */
[----:B-1----:R-:W-:Y:S05]  /*4450*/  @!P0 BRA `(.L_x_85) ;  /* 0x0000006800148947 */ /* 0x002fea0003800000 */
.L_x_203:
        /* <DEDUP_REMOVED lines=9> */
.L_x_205:
[----:B------:R-:W-:-:S04]  /*44f0*/  UIADD3 UR4, UPT, UPT, UR4, 0x1, URZ ;  /* 0x0000000104047890 */ /* 0x000fc8000fffe0ff */
[----:B------:R-:W-:-:S04]  /*4500*/  UISETP.NE.AND UP0, UPT, UR4, 0x4, UPT ;  /* 0x000000040400788c */ /* 0x000fc8000bf05270 */
[----:B------:R-:W-:Y:S02]  /*4510*/  USEL UR5, URZ, 0x1, UP0 ;  /* 0x00000001ff057887 */ /* 0x000fe40008000000 */
[----:B------:R-:W-:-:S04]  /*4520*/  USEL UR4, UR4, URZ, UP0 ;  /* 0x000000ff04047287 */ /* 0x000fc80008000000 */
[----:B------:R-:W-:Y:S01]  /*4530*/  ULEA UR4, UR4, UR13, 0x3 ;  /* 0x0000000d04047291 */ /* 0x000fe2000f8e18ff */
[----:B-1----:R-:W-:-:S04]  /*4540*/  LOP3.LUT R3, R2, UR5, RZ, 0x3c, !PT ;  /* 0x0000000502037c12 */ /* 0x002fc8000f8e3cff */
[----:B------:R-:W-:-:S04]  /*4550*/  SHF.L.U32 R3, R3, 0x1f, RZ ;  /* 0x0000001f03037819 */ /* 0x000fc800000006ff */
[----:B------:R-:W1:Y:S02]  /*4560*/  SYNCS.PHASECHK.TRANS64.TRYWAIT P0, [UR4], R3 ;  /* 0x00000003ff0075a7 */ /* 0x000e640008001104 */
[----:B-1----:R-:W-:Y:S05]  /*4570*/  @!P0 BRA `(.L_x_87) ;  /* 0x0000006400fc8947 */ /* 0x002fea0003800000 */
.L_x_207:
[----:B------:R-:W-:Y:S01]  /*4580*/  NOP ;  /* 0x0000000000007918 */ /* 0x000fe20000000000 */
[----:B-1----:R-:W1:Y:S01]  /*4590*/  LDS R0, [UR8+0x14] ;  /* 0x00001408ff007984 */ /* 0x002e620008000800 */
[----:B------:R-:W-:Y:S01]  /*45a0*/  ULOP3.LUT UR4, UR24, 0xffff, URZ, 0xc0, !UPT ;  /* 0x0000ffff18047892 */ /* 0x000fe2000f8ec0ff */
[----:B------:R-:W-:Y:S01]  /*45b0*/  UMOV UR5, 0xffff ;  /* 0x0000ffff00057882 */ /* 0x000fe20000000000 */
[----:B------:R-:W-:Y:S02]  /*45c0*/  UMOV UR6, 0x1 ;  /* 0x0000000100067882 */ /* 0x000fe40000000000 */
[----:B------:R-:W-:-:S04]  /*45d0*/  USHF.R.U32.HI UR4, URZ, 0x5, UR4 ;  /* 0x00000005ff047899 */ /* 0x000fc80008011604 */
[----:B------:R-:W-:Y:S02]  /*45e0*/  USHF.L.U32 UR5, UR5, UR4, URZ ;  /* 0x0000000405057299 */ /* 0x000fe400080006ff */
[----:B------:R-:W-:-:S04]  /*45f0*/  USHF.L.U32 UR4, UR6, UR4, URZ ;  /* 0x0000000406047299 */ /* 0x000fc800080006ff */
[----:B-1----:R-:W-:-:S04]  /*4600*/  LOP3.LUT R0, R0, UR5, RZ, 0xc0, !PT ;  /* 0x0000000500007c12 */ /* 0x002fc8000f8ec0ff */
[----:B------:R-:W-:-:S13]  /*4610*/  ISETP.NE.AND P0, PT, R0, UR5, PT ;  /* 0x0000000500007c0c */ /* 0x000fda000bf05270 */
[----:B------:R-:W-:Y:S05]  /*4620*/  @P0 BRA `(.L_x_88) ;  /* 0x0000000000580947 */ /* 0x000fea0003800000 */
[----:B------:R-:W1:Y:S02]  /*4630*/  LDS R0, [UR8+0x18] ;  /* 0x00001808ff007984 */ /* 0x000e640008000800 */
[----:B-1----:R-:W-:-:S04]  /*4640*/  LOP3.LUT R0, R0, UR4, RZ, 0xc0, !PT ;  /* 0x0000000400007c12 */ /* 0x002fc8000f8ec0ff */
[----:B------:R-:W-:-:S13]  /*4650*/  ISETP.NE.AND P0, PT, R0, UR4, PT ;  /* 0x0000000400007c0c */ /* 0x000fda000bf05270 */
[----:B------:R-:W-:Y:S05]  /*4660*/  @P0 BRA `(.L_x_89) ;  /* 0x00000000003c0947 */ /* 0x000fea0003800000 */
[----:B------:R-:W1:Y:S01]  /*4670*/  S2R R2, SR_LANEID ;  /* 0x0000000000027919 */ /* 0x000e620000000000 */
[----:B------:R-:W-:Y:S01]  /*4680*/  ULOP3.LUT UR5, URZ, UR5, URZ, 0x33, !UPT ;  /* 0x00000005ff057292 */ /* 0x000fe2000f8e33ff */
[----:B------:R-:W-:Y:S01]  /*4690*/  LOP3.LUT R4, RZ, UR4, RZ, 0x33, !PT ;  /* 0x00000004ff047c12 */ /* 0x000fe2000f8e33ff */
[----:B------:R-:W-:Y:S02]  /*46a0*/  VOTEU.ANY UR4, UPT, PT ;  /* 0x0000000000047886 */ /* 0x000fe400038e0100 */
[----:B------:R-:W-:Y:S01]  /*46b0*/  UFLO.U32 UR4, UR4 ;  /* 0x00000004000472bd */ /* 0x000fe200080e0000 */
[----:B------:R-:W2:Y:S01]  /*46c0*/  REDUX UR6, R4 ;  /* 0x00000000040673c4 */ /* 0x000ea20000000000 */
[----:B------:R-:W-:-:S06]  /*46d0*/  IMAD.U32 R0, RZ, RZ, UR5 ;  /* 0x00000005ff007e24 */ /* 0x000fcc000f8e00ff */
[----:B------:R4:W-:Y:S01]  /*46e0*/  UTCATOMSWS.AND URZ, UR5 ;  /* 0x0000000500ff79e3 */ /* 0x0009e20008000000 */
[----:B------:R-:W3:Y:S01]  /*46f0*/  REDUX UR7, R0 ;  /* 0x00000000000773c4 */ /* 0x000ee20000000000 */
[----:B-1----:R-:W-:Y:S01]  /*4700*/  ISETP.EQ.U32.AND P0, PT, R2, UR4, PT ;  /* 0x0000000402007c0c */ /* 0x002fe2000bf02070 */
[----:B--2---:R-:W-:Y:S01]  /*4710*/  IMAD.U32 R2, RZ, RZ, UR6 ;  /* 0x00000006ff027e24 */ /* 0x004fe2000f8e00ff */
[----:B---3--:R-:W-:-:S11]  /*4720*/  MOV R3, UR7 ;  /* 0x0000000700037c02 */ /* 0x008fd60008000f00 */
[----:B------:R4:W-:Y:S04]  /*4730*/  @P0 ATOMS.AND RZ, [UR8+0x14], R3 ;  /* 0x00001403ffff098c */ /* 0x0009e8000a800008 */
[----:B------:R4:W-:Y:S01]  /*4740*/  @P0 ATOMS.AND RZ, [UR8+0x18], R2 ;  /* 0x00001802ffff098c */ /* 0x0009e2000a800008 */
[----:B------:R-:W-:Y:S05]  /*4750*/  BRA `(.L_x_90) ;  /* 0x0000000000147947 */ /* 0x000fea0003800000 */
.L_x_89:
[----:B------:R-:W-:Y:S02]  /*4760*/  MOV R2, 0x4780 ;  /* 0x0000478000027802 */ /* 0x000fe40000000f00 */
[----:B---3-5:R-:W-:Y:S05]  /*4770*/  CALL.REL.NOINC `($__internal_0_$__cuda_sm10x_tcgen05_guardrail_trap_col_being_dealloced_not_returned_by_alloc) ;  /* 0x0000006800e07944 */ /* 0x028fea0003c00000 */
[----:B------:R-:W-:Y:S05]  /*4780*/  BRA `(.L_x_90) ;  /* 0x0000000000087947 */ /* 0x000fea0003800000 */
.L_x_88:
[----:B------:R-:W-:Y:S02]  /*4790*/  MOV R2, 0x47b0 ;  /* 0x000047b000027802 */ /* 0x000fe40000000f00 */
[----:B---3-5:R-:W-:Y:S05]  /*47a0*/  CALL.REL.NOINC `($__internal_2_$__cuda_sm10x_tcgen05_guardrail_trap_unallocated_columns_being_dealloced) ;  /* 0x0000006800ec7944 */ /* 0x028fea0003c00000 */
.L_x_90:
[----:B------:R-:W-:Y:S01]  /*47b0*/  NOP ;  /* 0x0000000000007918 */ /* 0x000fe20000000000 */
[----:B----4-:R-:W-:Y:S05]  /*47c0*/  EXIT ;  /* 0x000000000000794d */ /* 0x010fea0003800000 */
.L_x_72:
[----:B------:R-:W-:-:S09]  /*47d0*/  UISETP.NE.OR UP0, UPT, UR18, 0x3, !UP3 ;  /* 0x000000031200788c */ /* 0x000fd2000df05670 */
[----:B------:R-:W-:Y:S05]  /*47e0*/  BRA.U UP0, `(.L_x_91) ;  /* 0x0000001100847547 */ /* 0x000fea000b800000 */
[----:B------:R-:W2:Y:S01]  /*47f0*/  LDCU.64 UR4, c[0x0][0x888] ;  /* 0x00011100ff0477ac */ /* 0x000ea20008000a00 */
[----:B------:R-:W3:Y:S01]  /*4800*/  S2UR UR8, SR_CgaCtaId ;  /* 0x00000000000879c3 */ /* 0x000ee20000008800 */
[----:B------:R-:W-:Y:S02]  /*4810*/  HFMA2 R9, -RZ, RZ, 0, 0 ;  /* 0x00000000ff097431 */ /* 0x000fe400000001ff */
[----:B------:R-:W-:Y:S01]  /*4820*/  IMAD.MOV.U32 R11, RZ, RZ, 0x1 ;  /* 0x00000001ff0b7424 */ /* 0x000fe200078e00ff */
[----:B------:R-:W4:Y:S01]  /*4830*/  LDCU UR40, c[0x0][0x370] ;  /* 0x00006e00ff2877ac */ /* 0x000f220008000800 */
[----:B------:R-:W-:Y:S01]  /*4840*/  IMAD.MOV.U32 R10, RZ, RZ, RZ ;  /* 0x000000ffff0a7224 */ /* 0x000fe200078e00ff */
[----:B------:R-:W-:Y:S01]  /*4850*/  MOV R3, 0x1000 ;  /* 0x0000100000037802 */ /* 0x000fe20000000f00 */
[----:B------:R-:W4:Y:S01]  /*4860*/  LDCU.128 UR44, c[0x0][0xb10] ;  /* 0x00016200ff2c77ac */ /* 0x000f220008000c00 */
[----:B------:R-:W1:Y:S01]  /*4870*/  LDC.64 R12, c[0x0][0x348] ;  /* 0x0000d200ff0c7b82 */ /* 0x000e620000000a00 */
[----:B------:R-:W3:Y:S01]  /*4880*/  LDCU UR37, c[0x0][0x374] ;  /* 0x00006e80ff2577ac */ /* 0x000ee20008000800 */
[----:B------:R-:W3:Y:S01]  /*4890*/  LDCU.64 UR38, c[0x0][0x890] ;  /* 0x00011200ff2677ac */ /* 0x000ee20008000a00 */
[----:B------:R-:W3:Y:S01]  /*48a0*/  LDCU UR15, c[0x0][0xb0c] ;  /* 0x00016180ff0f77ac */ /* 0x000ee20008000800 */
[----:B--2---:R-:W-:Y:S01]  /*48b0*/  UISETP.NE.U32.AND UP0, UPT, UR4, URZ, UPT ;  /* 0x000000ff0400728c */ /* 0x004fe2000bf05070 */
[----:B------:R-:W2:Y:S01]  /*48c0*/  LDCU UR54, c[0x0][0xb20] ;  /* 0x00016400ff3677ac */ /* 0x000ea20008000800 */
[----:B------:R-:W2:Y:S01]  /*48d0*/  LDCU UR4, c[0x0][0xb30] ;  /* 0x00016600ff0477ac */ /* 0x000ea20008000800 */
[----:B------:R-:W-:Y:S01]  /*48e0*/  UMOV UR21, 0x400 ;  /* 0x0000040000157882 */ /* 0x000fe20000000000 */
[----:B----4-:R-:W-:-:S02]  /*48f0*/  UIMAD.WIDE.U32 UR52, UR40, UR44, URZ ;  /* 0x0000002c283472a5 */ /* 0x010fc4000f8e00ff */
[----:B---3--:R-:W-:Y:S02]  /*4900*/  UIMAD.WIDE.U32 UR6, UR37, UR47, URZ ;  /* 0x0000002f250672a5 */ /* 0x008fe4000f8e00ff */
[----:B------:R-:W-:Y:S02]  /*4910*/  ULEA UR21, UR8, UR21, 0x18 ;  /* 0x0000001508157291 */ /* 0x000fe4000f8ec0ff */
[----:B------:R-:W-:Y:S02]  /*4920*/  UISETP.NE.U32.AND UP6, UPT, UR38, URZ, UPT ;  /* 0x000000ff2600728c */ /* 0x000fe4000bfc5070 */
[----:B------:R-:W-:Y:S02]  /*4930*/  UIADD3 UR43, UPT, UPT, UR21, 0x158, URZ ;  /* 0x00000158152b7890 */ /* 0x000fe4000fffe0ff */
[----:B------:R-:W-:Y:S02]  /*4940*/  UIADD3 UR33, UPT, UPT, UR21, 0x140, URZ ;  /* 0x0000014015217890 */ /* 0x000fe4000fffe0ff */
[----:B------:R-:W-:-:S02]  /*4950*/  UIADD3 UR25, UPT, UPT, UR21, 0x148, URZ ;  /* 0x0000014815197890 */ /* 0x000fc4000fffe0ff */
[----:B------:R-:W-:Y:S02]  /*4960*/  UIADD3 UR17, UPT, UPT, UR21, 0x150, URZ ;  /* 0x0000015015117890 */ /* 0x000fe4000fffe0ff */
[----:B------:R-:W-:Y:S02]  /*4970*/  UISETP.NE.AND.EX UP5, UPT, UR5, URZ, UPT, UP0 ;  /* 0x000000ff0500728c */ /* 0x000fe4000bfa5300 */
[----:B------:R-:W-:Y:S01]  /*4980*/  UISETP.NE.AND UP0, UPT, UR42, 0x1, UPT ;  /* 0x000000012a00788c */ /* 0x000fe2000bf05270 */
[----:B------:R-:W-:Y:S01]  /*4990*/  UMOV UR52, UR53 ;  /* 0x0000003500347c82 */ /* 0x000fe20008000000 */
[----:B------:R-:W-:Y:S01]  /*49a0*/  UMOV UR51, UR7 ;  /* 0x0000000700337c82 */ /* 0x000fe20008000000 */
[----:B------:R-:W-:Y:S02]  /*49b0*/  USEL UR41, URZ, 0x1, UP4 ;  /* 0x00000001ff297887 */ /* 0x000fe4000a000000 */
[----:B------:R-:W-:Y:S02]  /*49c0*/  UISETP.NE.AND UP0, UPT, UR15, 0x1, UPT ;  /* 0x000000010f00788c */ /* 0x000fe4000bf05270 */
[----:B------:R-:W-:-:S02]  /*49d0*/  UPLOP3.LUT UP4, UPT, UPT, UPT, UPT, 0x40, 0x4 ;  /* 0x000000000004789c */ /* 0x000fc40003f8e870 */
[----:B------:R-:W-:Y:S01]  /*49e0*/  UISETP.GE.AND UP2, UPT, UR42, 0x1, UPT ;  /* 0x000000012a00788c */ /* 0x000fe2000bf46270 */
[----:B------:R-:W3:Y:S01]  /*49f0*/  LDCU.64 UR22, c[0x0][0xb28] ;  /* 0x00016500ff1677ac */ /* 0x000ee20008000a00 */
[----:B------:R-:W-:Y:S02]  /*4a00*/  UISETP.NE.AND.EX UP6, UPT, UR39, URZ, UPT, UP6 ;  /* 0x000000ff2700728c */ /* 0x000fe4000bfc5360 */
[----:B------:R-:W-:Y:S02]  /*4a10*/  UPRMT UR43, UR8, 0x654, UR43 ;  /* 0x00000654082b7896 */ /* 0x000fe4000800002b */
[----:B------:R-:W-:Y:S02]  /*4a20*/  UPRMT UR50, UR8, 0x654, UR33 ;  /* 0x0000065408327896 */ /* 0x000fe40008000021 */
[----:B------:R-:W-:Y:S02]  /*4a30*/  UPRMT UR49, UR8, 0x654, UR25 ;  /* 0x0000065408317896 */ /* 0x000fe40008000019 */
[----:B------:R-:W-:-:S02]  /*4a40*/  UPRMT UR48, UR8, 0x654, UR17 ;  /* 0x0000065408307896 */ /* 0x000fc40008000011 */
[----:B------:R-:W-:Y:S02]  /*4a50*/  USHF.R.U32.HI UR52, URZ, UR45, UR52 ;  /* 0x0000002dff347299 */ /* 0x000fe40008011634 */
[----:B--2---:R-:W-:Y:S02]  /*4a60*/  USHF.R.U32.HI UR51, URZ, UR54, UR51 ;  /* 0x00000036ff337299 */ /* 0x004fe40008011633 */
[----:B------:R-:W-:Y:S02]  /*4a70*/  UISETP.NE.AND UP0, UPT, UR46, 0x1, UPT ;  /* 0x000000012e00788c */ /* 0x000fe4000bf05270 */
[----:B-1----:R-:W-:-:S11]  /*4a80*/  UISETP.NE.AND UP3, UPT, UR4, 0x1, UPT ;  /* 0x000000010400788c */ /* 0x002fd6000bf65270 */
.L_x_102:
[C---:B------:R-:W-:Y:S02]  /*4a90*/  LEA R8, R10.reuse, UR21, 0x3 ;  /* 0x000000150a087c11 */ /* 0x040fe4000f8e18ff */
[----:B------:R-:W-:Y:S02]  /*4aa0*/  SHF.L.U32 R5, R9, 0x1f, RZ ;  /* 0x0000001f09057819 */ /* 0x000fe400000006ff */
[----:B------:R-:W-:Y:S02]  /*4ab0*/  LEA R6, R10, UR21, 0x4 ;  /* 0x000000150a067c11 */ /* 0x000fe4000f8e20ff */
[----:B-1----:R-:W1:Y:S02]  /*4ac0*/  SYNCS.PHASECHK.TRANS64.TRYWAIT P0, [R8+URZ+0x190], R5 ;  /* 0x00019005080075a7 */ /* 0x002e6400080011ff */
[----:B-1----:R-:W-:Y:S05]  /*4ad0*/  @!P0 BRA `(.L_x_92) ;  /* 0x0000006000bc8947 */ /* 0x002fea0003800000 */
.L_x_208:
[----:B-1----:R-:W1:Y:S01]  /*4ae0*/  LDS.128 R4, [R6+0x220] ;  /* 0x0002200006047984 */ /* 0x002e620000000c00 */
[----:B------:R-:W-:Y:S01]  /*4af0*/  UISETP.GE.AND UP0, UPT, UR42, 0x1, UPT ;  /* 0x000000012a00788c */ /* 0x000fe2000bf06270 */
[----:B------:R-:W-:Y:S01]  /*4b00*/  @!PT LDS RZ, [RZ] ;  /* 0x00000000fffff984 */ /* 0x000fe20000000800 */
[----:B------:R-:W-:Y:S01]  /*4b10*/  @!PT LDS RZ, [RZ] ;  /* 0x00000000fffff984 */ /* 0x000fe20000000800 */
[----:B------:R-:W-:Y:S01]  /*4b20*/  @!PT LDS RZ, [RZ] ;  /* 0x00000000fffff984 */ /* 0x000fe20000000800 */
[----:B------:R-:W-:Y:S01]  /*4b30*/  @!PT LDS RZ, [RZ] ;  /* 0x00000000fffff984 */ /* 0x000fe20000000800 */
[----:B------:R2:W-:Y:S06]  /*4b40*/  MEMBAR.ALL.CTA ;  /* 0x0000000000007992 */ /* 0x0005ec0000008000 */
[----:B--2---:R-:W2:Y:S01]  /*4b50*/  FENCE.VIEW.ASYNC.S ;  /* 0x00000000000073c6 */ /* 0x004ea20000000000 */
[----:B-1----:R-:W-:Y:S11]  /*4b60*/  LOP3.LUT P0, RZ, R6, 0x1, RZ, 0xc0, !PT ;  /* 0x0000000106ff7812 */ /* 0x002ff6000780c0ff */
[----:B------:R-:W-:Y:S02]  /*4b70*/  @!UPT UIADD3 URZ, UPT, UPT, URZ, URZ, URZ ;  /* 0x000000fffffff290 */ /* 0x000fe4000fffe0ff */
[----:B--2---:R-:W-:Y:S01]  /*4b80*/  VOTEU.ANY UP2, P0 ;  /* 0x0000000000ff7886 */ /* 0x004fe20000040100 */
[----:B------:R-:W-:Y:S11]  /*4b90*/  PLOP3.LUT P0, PT, PT, PT, UP2, 0x80, 0x8 ;  /* 0x000000000008781c */ /* 0x000ff60003f0f028 */
[----:B------:R-:W-:Y:S02]  /*4ba0*/  @!UPT UIADD3 URZ, UPT, UPT, URZ, URZ, URZ ;  /* 0x000000fffffff290 */ /* 0x000fe4000fffe0ff */
[----:B------:R-:W-:Y:S02]  /*4bb0*/  @P0 SHF.R.U32.HI R0, RZ, 0x10, R5 ;  /* 0x00000010ff000819 */ /* 0x000fe40000011605 */
[----:B------:R-:W-:Y:S02]  /*4bc0*/  @P0 MOV R2, R4 ;  /* 0x0000000400020202 */ /* 0x000fe40000000f00 */
[----:B------:R-:W-:Y:S01]  /*4bd0*/  @P0 R2UR UR4, R0 ;  /* 0x00000000000402ca */ /* 0x000fe200000e0000 */
[----:B------:R-:W-:Y:S01]  /*4be0*/  VIADD R0, R8, 0x1a0 ;  /* 0x000001a008007836 */ /* 0x000fe20000000000 */
[----:B------:R-:W-:Y:S02]  /*4bf0*/  @P0 LOP3.LUT R4, R5, 0xffff, RZ, 0xc0, !PT ;  /* 0x0000ffff05040812 */ /* 0x000fe400078ec0ff */
[----:B------:R-:W-:Y:S02]  /*4c00*/  @P0 R2UR UR6, R2 ;  /* 0x00000000020602ca */ /* 0x000fe400000e0000 */
[----:B------:R-:W-:Y:S02]  /*4c10*/  PRMT R0, RZ, 0x654, R0 ;  /* 0x00000654ff007816 */ /* 0x000fe40000000000 */
[----:B------:R-:W-:Y:S02]  /*4c20*/  @P0 R2UR UR5, R4 ;  /* 0x00000000040502ca */ /* 0x000fe400000e0000 */
[----:B------:R1:W-:Y:S03]  /*4c30*/  SYNCS.ARRIVE.TRANS64.RED.A1T0 RZ, [R0+URZ], RZ ;  /* 0x000000ff00ff79a7 */ /* 0x0003e600081004ff */
[----:B------:R-:W-:Y:S04]  /*4c40*/  @UP2 UMOV UR29, UR4 ;  /* 0x00000004001d2c82 */ /* 0x000fe80008000000 */
[----:B------:R-:W-:Y:S04]  /*4c50*/  @UP2 UMOV UR14, UR6 ;  /* 0x00000006000e2c82 */ /* 0x000fe80008000000 */
[----:B------:R-:W-:Y:S01]  /*4c60*/  @UP2 UMOV UR13, UR5 ;  /* 0x00000005000d2c82 */ /* 0x000fe20008000000 */
[----:B------:R-:W-:Y:S05]  /*4c70*/  BRA.U !UP0, `(.L_x_93) ;  /* 0x0000000108c07547 */ /* 0x000fea000b800000 */
[----:B------:R-:W-:Y:S02]  /*4c80*/  UIMAD.WIDE.U32 UR18, UR13, UR47, URZ ;  /* 0x0000002f0d1272a5 */ /* 0x000fe4000f8e00ff */
[----:B------:R-:W-:Y:S02]  /*4c90*/  UP2UR UR16, UPR, URZ, 0x4 ;  /* 0x00000004ff107883 */ /* 0x000fe40008000000 */
[----:B------:R-:W-:Y:S02]  /*4ca0*/  UISETP.NE.AND UP2, UPT, UR46, 0x1, UPT ;  /* 0x000000012e00788c */ /* 0x000fe4000bf45270 */
[----:B------:R-:W-:Y:S02]  /*4cb0*/  UIMAD.WIDE.U32 UR26, UR14, UR44, URZ ;  /* 0x0000002c0e1a72a5 */ /* 0x000fe4000f8e00ff */
[----:B------:R-:W-:Y:S02]  /*4cc0*/  USEL UR4, UR37, UR51, !UP2 ;  /* 0x0000003325047287 */ /* 0x000fe4000d000000 */
[----:B------:R-:W-:Y:S02]  /*4cd0*/  UISETP.NE.AND UP0, UPT, UR15, 0x1, UPT ;  /* 0x000000010f00788c */ /* 0x000fe4000bf05270 */
[----:B------:R-:W-:Y:S02]  /*4ce0*/  UP2UR UR20, UPR, URZ, 0x2 ;  /* 0x00000002ff147883 */ /* 0x000fe40008000000 */
[----:B------:R-:W-:Y:S02]  /*4cf0*/  UISETP.NE.AND UP1, UPT, UR42, 0x1, UPT ;  /* 0x000000012a00788c */ /* 0x000fe4000bf25270 */
[----:B---3--:R-:W-:Y:S02]  /*4d00*/  UIMAD.WIDE.U32 UR8, UR4, UR22, URZ ;  /* 0x00000016040872a5 */ /* 0x008fe4000f8e00ff */
[----:B------:R-:W-:Y:S01]  /*4d10*/  USEL UR7, UR40, UR52, !UP0 ;  /* 0x0000003428077287 */ /* 0x000fe2000c000000 */
[----:B------:R-:W-:Y:S02]  /*4d20*/  UMOV UR5, UR19 ;  /* 0x0000001300057c82 */ /* 0x000fe40008000000 */
[----:B------:R-:W-:Y:S02]  /*4d30*/  USHF.R.U32.HI UR6, URZ, UR54, UR5 ;  /* 0x00000036ff067299 */ /* 0x000fe40008011605 */
[----:B------:R-:W-:Y:S02]  /*4d40*/  UIMAD.WIDE.U32 UR10, UR7, UR22, URZ ;  /* 0x00000016070a72a5 */ /* 0x000fe4000f8e00ff */
[----:B------:R-:W-:Y:S02]  /*4d50*/  USEL UR6, UR13, UR6, !UP2 ;  /* 0x000000060d067287 */ /* 0x000fe4000d000000 */
[----:B------:R-:W-:Y:S01]  /*4d60*/  UISETP.NE.AND UP2, UPT, UR16, URZ, UPT ;  /* 0x000000ff1000728c */ /* 0x000fe2000bf45270 */
[----:B------:R-:W-:Y:S02]  /*4d70*/  UMOV UR5, UR27 ;  /* 0x0000001b00057c82 */ /* 0x000fe40008000000 */
[----:B------:R-:W-:Y:S03]  /*4d80*/  USHF.R.U32.HI UR12, URZ, UR45, UR5 ;  /* 0x0000002dff0c7299 */ /* 0x000fe60008011605 */
[----:B------:R-:W-:Y:S02]  /*4d90*/  UMOV UR5, UR9 ;  /* 0x0000000900057c82 */ /* 0x000fe40008000000 */
[----:B------:R-:W-:Y:S03]  /*4da0*/  @UP1 USHF.R.U32.HI UR4, URZ, UR23, UR5 ;  /* 0x00000017ff041299 */ /* 0x000fe60008011605 */
[----:B------:R-:W-:Y:S01]  /*4db0*/  UMOV UR5, UR11 ;  /* 0x0000000b00057c82 */ /* 0x000fe20008000000 */
[----:B------:R-:W-:Y:S02]  /*4dc0*/  UIMAD UR4, UR42, UR4, URZ ;  /* 0x000000042a0472a4 */ /* 0x000fe4000f8e02ff */
[----:B------:R-:W-:Y:S02]  /*4dd0*/  @UP1 USHF.R.U32.HI UR7, URZ, UR23, UR5 ;  /* 0x00000017ff071299 */ /* 0x000fe40008011605 */
[----:B------:R-:W-:Y:S02]  /*4de0*/  USEL UR5, UR14, UR12, !UP0 ;  /* 0x0000000c0e057287 */ /* 0x000fe4000c000000 */
[----:B------:R-:W-:Y:S02]  /*4df0*/  UIMAD.WIDE.U32 UR10, UR6, UR22, URZ ;  /* 0x00000016060a72a5 */ /* 0x000fe4000f8e00ff */
[----:B------:R-:W-:Y:S02]  /*4e00*/  UIMAD UR8, UR42, UR7, URZ ;  /* 0x000000072a0872a4 */ /* 0x000fe4000f8e02ff */
[----:B------:R-:W-:Y:S03]  /*4e10*/  UISETP.GE.AND UP0, UPT, UR6, UR4, UPT ;  /* 0x000000040600728c */ /* 0x000fe6000bf06270 */
[----:B------:R-:W-:Y:S01]  /*4e20*/  UMOV UR4, UR11 ;  /* 0x0000000b00047c82 */ /* 0x000fe20008000000 */
[----:B------:R-:W-:Y:S02]  /*4e30*/  UISETP.GE.OR UP0, UPT, UR5, UR8, UP0 ;  /* 0x000000080500728c */ /* 0x000fe40008706670 */
[----:B------:R-:W-:Y:S02]  /*4e40*/  USHF.R.U32.HI UR4, URZ, UR23, UR4 ;  /* 0x00000017ff047299 */ /* 0x000fe40008011604 */
[----:B------:R-:W-:Y:S02]  /*4e50*/  UIMAD.WIDE.U32 UR8, UR5, UR22, URZ ;  /* 0x00000016050872a5 */ /* 0x000fe4000f8e00ff */
[----:B------:R-:W-:Y:S04]  /*4e60*/  USEL UR10, UR6, UR4, !UP1 ;  /* 0x00000004060a7287 */ /* 0x000fe8000c800000 */
[----:B------:R-:W-:Y:S01]  /*4e70*/  UIADD3 UR11, UPT, UPT, -UR10, URZ, URZ ;  /* 0x000000ff0a0b7290 */ /* 0x000fe2000fffe1ff */
[----:B------:R-:W-:Y:S02]  /*4e80*/  @!UP0 UMOV UR4, UR9 ;  /* 0x0000000900048c82 */ /* 0x000fe40008000000 */
[----:B------:R-:W-:Y:S02]  /*4e90*/  @!UP0 USHF.R.U32.HI UR4, URZ, UR23, UR4 ;  /* 0x00000017ff048299 */ /* 0x000fe40008011604 */
[----:B------:R-:W-:Y:S02]  /*4ea0*/  UIMAD UR8, UR42, UR11, UR6 ;  /* 0x0000000b2a0872a4 */ /* 0x000fe4000f8e0206 */
[----:B------:R-:W-:Y:S02]  /*4eb0*/  @!UP0 USEL UR4, UR5, UR4, !UP1 ;  /* 0x0000000405048287 */ /* 0x000fe4000c800000 */
[----:B------:R-:W-:Y:S02]  /*4ec0*/  UISETP.NE.AND UP1, UPT, UR20, URZ, UPT ;  /* 0x000000ff1400728c */ /* 0x000fe4000bf25270 */
[----:B------:R-:W-:Y:S02]  /*4ed0*/  @!UP0 UIMAD UR8, UR7, UR8, UR4 ;  /* 0x00000008070882a4 */ /* 0x000fe4000f8e0204 */
[----:B------:R-:W-:Y:S02]  /*4ee0*/  @!UP0 UIADD3 UR9, UPT, UPT, UR10, -UR4, URZ ;  /* 0x800000040a098290 */ /* 0x000fe4000fffe0ff */
[----:B------:R-:W-:Y:S02]  /*4ef0*/  UIADD3 UR4, UPT, UPT, -UR5, URZ, URZ ;  /* 0x000000ff05047290 */ /* 0x000fe4000fffe1ff */
[----:B------:R-:W-:Y:S02]  /*4f00*/  UIADD3 UR7, UPT, UPT, -UR6, URZ, URZ ;  /* 0x000000ff06077290 */ /* 0x000fe4000fffe1ff */
[----:B------:R-:W-:Y:S02]  /*4f10*/  @!UP0 UIMAD UR6, UR9, UR42, UR5 ;  /* 0x0000002a090682a4 */ /* 0x000fe4000f8e0205 */
[----:B------:R-:W-:Y:S02]  /*4f20*/  UIMAD UR14, UR15, UR4, UR14 ;  /* 0x000000040f0e72a4 */ /* 0x000fe4000f8e020e */
[----:B------:R-:W-:Y:S01]  /*4f30*/  UIMAD UR13, UR46, UR7, UR13 ;  /* 0x000000072e0d72a4 */ /* 0x000fe2000f8e020d */
[----:B------:R-:W-:Y:S02]  /*4f40*/  @!UP0 UMOV UR5, UR8 ;  /* 0x0000000800058c82 */ /* 0x000fe40008000000 */
[----:B------:R-:W-:Y:S02]  /*4f50*/  UIMAD UR14, UR5, UR15, UR14 ;  /* 0x0000000f050e72a4 */ /* 0x000fe4000f8e020e */
[----:B------:R-:W-:Y:S11]  /*4f60*/  UIMAD UR13, UR6, UR46, UR13 ;  /* 0x0000002e060d72a4 */ /* 0x000ff6000f8e020d */
[----:B------:R-:W-:Y:S01]  /*4f70*/  @!UPT UIADD3 URZ, UPT, UPT, URZ, URZ, URZ ;  /* 0x000000fffffff290 */ /* 0x000fe2000fffe0ff */
.L_x_93:
[----:B------:R-:W2:Y:S01]  /*4f80*/  @!UP3 LDCU.128 UR8, c[0x0][0xb10] ;  /* 0x00016200ff08b7ac */ /* 0x000ea20008000c00 */
[----:B------:R-:W-:Y:S02]  /*4f90*/  ISETP.NE.U32.AND P0, PT, RZ, UR38, PT ;  /* 0x00000026ff007c0c */ /* 0x000fe4000bf05070 */
[----:B------:R-:W-:Y:S02]  /*4fa0*/  SHF.L.U32 R4, R11, 0x1f, RZ ;  /* 0x0000001f0b047819 */ /* 0x000fe400000006ff */
[----:B------:R-:W-:Y:S01]  /*4fb0*/  ISETP.NE.AND.EX P0, PT, RZ, UR39, PT, P0 ;  /* 0x00000027ff007c0c */ /* 0x000fe2000bf05300 */
[----:B------:R-:W4:Y:S01]  /*4fc0*/  @!UP3 LDCU UR5, c[0x0][0xb0c] ;  /* 0x00016180ff05b7ac */ /* 0x000f220008000800 */
[----:B------:R-:W-:Y:S02]  /*4fd0*/  USHF.L.U32 UR35, UR30, 0x6, URZ ;  /* 0x000000061e237899 */ /* 0x000fe400080006ff */
[----:B------:R-:W-:Y:S02]  /*4fe0*/  USHF.L.U32 UR34, UR31, 0x8, URZ ;  /* 0x000000081f227899 */ /* 0x000fe400080006ff */
[----:B--2---:R-:W-:Y:S07]  /*4ff0*/  UIMAD.WIDE.U32 UR6, UR14, UR8, URZ ;  /* 0x000000080e0672a5 */ /* 0x004fee000f8e00ff */
[----:B------:R-:W-:Y:S01]  /*5000*/  @!UP3 UMOV UR4, UR7 ;  /* 0x000000070004bc82 */ /* 0x000fe20008000000 */
[----:B----4-:R-:W-:Y:S02]  /*5010*/  @!UP3 UISETP.NE.AND UP0, UPT, UR5, 0x1, UPT ;  /* 0x000000010500b88c */ /* 0x010fe4000bf05270 */
[----:B------:R-:W-:Y:S02]  /*5020*/  @!UP3 USHF.R.U32.HI UR4, URZ, UR9, UR4 ;  /* 0x00000009ff04b299 */ /* 0x000fe40008011604 */
[----:B------:R-:W-:Y:S02]  /*5030*/  UIMAD.WIDE.U32 UR6, UR13, UR11, URZ ;  /* 0x0000000b0d0672a5 */ /* 0x000fe4000f8e00ff */
[----:B------:R-:W-:Y:S02]  /*5040*/  @!UP3 USEL UR8, UR14, UR4, !UP0 ;  /* 0x000000040e08b287 */ /* 0x000fe4000c000000 */
[----:B------:R-:W-:Y:S03]  /*5050*/  @!UP3 UISETP.NE.AND UP0, UPT, UR10, 0x1, UPT ;  /* 0x000000010a00b88c */ /* 0x000fe6000bf05270 */
[----:B------:R-:W-:Y:S02]  /*5060*/  @!UP3 UMOV UR6, UR7 ;  /* 0x000000070006bc82 */ /* 0x000fe40008000000 */
[----:B------:R-:W2:Y:S02]  /*5070*/  @!UP3 LDCU UR4, c[0x0][0xb20] ;  /* 0x00016400ff04b7ac */ /* 0x000ea40008000800 */
[----:B--2---:R-:W-:Y:S04]  /*5080*/  @!UP3 USHF.R.U32.HI UR6, URZ, UR4, UR6 ;  /* 0x00000004ff06b299 */ /* 0x004fe80008011606 */
[----:B------:R-:W-:Y:S04]  /*5090*/  @!UP3 USEL UR6, UR13, UR6, !UP0 ;  /* 0x000000060d06b287 */ /* 0x000fe8000c000000 */
[----:B------:R-:W-:Y:S02]  /*50a0*/  @!UP3 UIADD3 UR4, UPT, UPT, -UR8, UR6, URZ ;  /* 0x000000060804b290 */ /* 0x000fe4000fffe1ff */
[----:B------:R-:W-:Y:S02]  /*50b0*/  @!UP3 UIADD3 UR6, UPT, UPT, UR8, -UR6, URZ ;  /* 0x800000060806b290 */ /* 0x000fe4000fffe0ff */
[----:B------:R-:W-:Y:S02]  /*50c0*/  @!UP3 UIMAD UR14, UR4, UR5, UR14 ;  /* 0x00000005040eb2a4 */ /* 0x000fe4000f8e020e */
[----:B------:R-:W-:Y:S01]  /*50d0*/  @!UP3 UIMAD UR13, UR6, UR10, UR13 ;  /* 0x0000000a060db2a4 */ /* 0x000fe2000f8e020d */
[----:B------:R-:W-:Y:S11]  /*50e0*/  BRA.U UP4, `(.L_x_94) ;  /* 0x0000000104107547 */ /* 0x000ff6000b800000 */
[----:B-1----:R-:W-:Y:S04]  /*50f0*/  MOV R0, UR41 ;  /* 0x0000002900007c02 */ /* 0x002fe80008000f00 */
[----:B------:R-:W-:Y:S04]  /*5100*/  SHF.L.U32 R5, R0, 0x1f, RZ ;  /* 0x0000001f00057819 */ /* 0x000fe800000006ff */
[----:B------:R-:W1:Y:S02]  /*5110*/  SYNCS.PHASECHK.TRANS64.TRYWAIT P1, [UR21+0x188], R5 ;  /* 0x00018805ff0075a7 */ /* 0x000e640008021115 */
[----:B-1----:R-:W-:Y:S05]  /*5120*/  @!P1 BRA `(.L_x_95) ;  /* 0x0000005c003c9947 */ /* 0x002fea0003800000 */
.L_x_94:
[----:B------:R-:W-:Y:S05]  /*5130*/  BRA.U !UP6, `(.L_x_96) ;  /* 0x000000010e387547 */ /* 0x000fea000b800000 */
[----:B------:R-:W-:Y:S01]  /*5140*/  UPLOP3.LUT UP1, UPT, UPT, UPT, UP5, 0x80, 0x8 ;  /* 0x000000000008789c */ /* 0x000fe20003f2f050 */
[----:B-1----:R-:W-:Y:S01]  /*5150*/  HFMA2 R0, -RZ, RZ, 0, 5.9604644775390625e-08 ;  /* 0x00000001ff007431 */ /* 0x002fe200000001ff */
[----:B------:R-:W1:Y:S01]  /*5160*/  LDCU.64 UR8, c[0x0][0x358] ;  /* 0x00006b00ff0877ac */ /* 0x000e620008000a00 */
[----:B------:R-:W-:Y:S03]  /*5170*/  IMAD.MOV.U32 R85, RZ, RZ, 0x1 ;  /* 0x00000001ff557424 */ /* 0x000fe600078e00ff */
[----:B------:R-:W-:Y:S05]  /*5180*/  PLOP3.LUT P1, PT, PT, PT, UP1, 0x80, 0x8 ;  /* 0x000000000008781c */ /* 0x000fea0003f2f018 */
[----:B------:R-:W2:Y:S01]  /*5190*/  @UP1 LDCU.64 UR4, c[0x0][0x888] ;  /* 0x00011100ff0417ac */ /* 0x000ea20008000a00 */
[----:B------:R-:W-:Y:S07]  /*51a0*/  @UP1 UIMAD UR6, UR36, UR38, URZ ;  /* 0x00000026240612a4 */ /* 0x000fee000f8e02ff */
[----:B------:R-:W-:Y:S01]  /*51b0*/  @!P1 PRMT R85, R0, 0x7610, R85 ;  /* 0x0000761000559816 */ /* 0x000fe20000000055 */
[----:B--2---:R-:W-:Y:S06]  /*51c0*/  @UP1 UIMAD.WIDE UR4, UR6, 0x4, UR4 ;  /* 0x00000004060418a5 */ /* 0x004fec000f8e0204 */
[----:B------:R-:W-:Y:S01]  /*51d0*/  IMAD.U32 R6, RZ, RZ, UR4 ;  /* 0x00000004ff067e24 */ /* 0x000fe2000f8e00ff */
[----:B------:R-:W-:Y:S04]  /*51e0*/  MOV R7, UR5 ;  /* 0x0000000500077c02 */ /* 0x000fe80008000f00 */
[----:B------:R-:W2:Y:S01]  /*51f0*/  @!UP1 LDCU UR4, c[0x0][0x880] ;  /* 0x00011000ff0497ac */ /* 0x000ea20008000800 */
[----:B-1---5:R4:W5:Y:S02]  /*5200*/  @P1 LDG.E R41, desc[UR8][R6.64] ;  /* 0x0000000806291981 */ /* 0x022964000c1e1900 */
[----:B--2-4-:R-:W-:Y:S07]  /*5210*/  @!P1 IMAD.U32 R41, RZ, RZ, UR4 ;  /* 0x00000004ff299e24 */ /* 0x014fee000f8e00ff */
.L_x_96:
[----:B-----5:R-:W-:Y:S01]  /*5220*/  @!P0 FSETP.EQ.AND P2, PT, R41, RZ, PT ;  /* 0x000000ff2900820b */ /* 0x020fe20003f42000 */
[----:B------:R-:W-:Y:S01]  /*5230*/  @!UPT UIADD3 URZ, UPT, UPT, URZ, URZ, URZ ;  /* 0x000000fffffff290 */ /* 0x000fe2000fffe0ff */
[----:B------:R-:W-:Y:S11]  /*5240*/  @!P0 BRA `(.L_x_97) ;  /* 0x0000000000148947 */ /* 0x000ff60003800000 */
[----:B------:R-:W-:Y:S02]  /*5250*/  LOP3.LUT P0, RZ, R85, 0xff, RZ, 0xc0, !PT ;  /* 0x000000ff55ff7812 */ /* 0x000fe4000780c0ff */
[----:B------:R-:W-:Y:S04]  /*5260*/  PLOP3.LUT P2, PT, PT, PT, UP1, 0x80, 0x8 ;  /* 0x000000000008781c */ /* 0x000fe80003f4f018 */
[----:B------:R-:W-:Y:S07]  /*5270*/  PLOP3.LUT P2, PT, P2, PT, PT, 0x8, 0x80 ;  /* 0x000000000080781c */ /* 0x000fee000174e170 */
[----:B------:R-:W-:Y:S11]  /*5280*/  @P0 FSETP.EQ.AND P2, PT, R41, RZ, PT ;  /* 0x000000ff2900020b */ /* 0x000ff60003f42000 */
[----:B------:R-:W-:Y:S02]  /*5290*/  @!UPT UIADD3 URZ, UPT, UPT, URZ, URZ, URZ ;  /* 0x000000fffffff290 */ /* 0x000fe4000fffe0ff */
.L_x_97:
[----:B------:R-:W2:Y:S01]  /*52a0*/  SYNCS.PHASECHK.TRANS64.TRYWAIT P0, [UR21+0x160], R4 ;  /* 0x00016004ff0075a7 */ /* 0x000ea20008001115 */
[----:B------:R-:W-:Y:S04]  /*52b0*/  ELECT P1, URZ, PT ;  /* 0x0000000000ff782f */ /* 0x000fe80003820000 */
[----:B------:R-:W-:Y:S01]  /*52c0*/  PLOP3.LUT P1, PT, P2, P1, PT, 0xf2, 0x2f ;  /* 0x00000000002f781c */ /* 0x000fe20001723e72 */
[----:B------:R-:W-:Y:S01]  /*52d0*/  @!UPT UIADD3 URZ, UPT, UPT, URZ, URZ, URZ ;  /* 0x000000fffffff290 */ /* 0x000fe2000fffe0ff */
[----:B--2---:R-:W-:Y:S11]  /*52e0*/  @!P0 BRA `(.L_x_98) ;  /* 0x0000005800e48947 */ /* 0x004ff60003800000 */
.L_x_211:
[----:B------:R-:W-:Y:S01]  /*52f0*/  @!P1 IADD3 R2, P0, PT, R12, 0x580, RZ ;  /* 0x000005800c029810 */ /* 0x000fe20007f1e0ff */
[----:B------:R-:W-:Y:S01]  /*5300*/  VOTEU.ALL UP0, P1 ;  /* 0x0000000000ff7886 */ /* 0x000fe20000800000 */
[----:B------:R-:W-:Y:S01]  /*5310*/  UMOV UR6, 0x0 ;  /* 0x0000000000067882 */ /* 0x000fe20000000000 */
[----:B------:R-:W-:Y:S01]  /*5320*/  UMOV UR7, 0x10000000 ;  /* 0x1000000000077882 */ /* 0x000fe20000000000 */
[----:B------:R-:W-:Y:S01]  /*5330*/  @!P1 R2UR UR5, R2 ;  /* 0x00000000020592ca */ /* 0x000fe200000e0000 */
[----:B-1----:R-:W-:Y:S01]  /*5340*/  @!P1 IMAD.X R0, RZ, RZ, R13, P0 ;  /* 0x000000ffff009224 */ /* 0x002fe200000e060d */
[----:B------:R-:W-:Y:S01]  /*5350*/  @!UP0 UIADD3 UR32, UPT, UPT, UR21, 0x400, URZ ;  /* 0x0000040015208890 */ /* 0x000fe2000fffe0ff */
[----:B------:R-:W-:Y:S03]  /*5360*/  VOTEU.ALL UP0, P1 ;  /* 0x0000000000ff7886 */ /* 0x000fe60000800000 */
[----:B------:R-:W-:Y:S01]  /*5370*/  @!P1 R2UR UR4, R0 ;  /* 0x00000000000492ca */ /* 0x000fe200000e0000 */
[----:B------:R-:W-:Y:S06]  /*5380*/  @!P1 IMAD.MOV.U32 R0, RZ, RZ, 0x1000 ;  /* 0x00001000ff009424 */ /* 0x000fec00078e00ff */
[----:B------:R-:W-:Y:S06]  /*5390*/  IMAD.U32 R6, RZ, RZ, UR5 ;  /* 0x00000005ff067e24 */ /* 0x000fec000f8e00ff */
[----:B------:R-:W-:Y:S01]  /*53a0*/  IMAD.U32 R7, RZ, RZ, UR4 ;  /* 0x00000004ff077e24 */ /* 0x000fe2000f8e00ff */
[----:B------:R-:W-:Y:S04]  /*53b0*/  @!P1 R2UR UR4, R6 ;  /* 0x00000000060492ca */ /* 0x000fe800000e0000 */
[----:B------:R-:W-:Y:S11]  /*53c0*/  @!P1 R2UR UR5, R7 ;  /* 0x00000000070592ca */ /* 0x000ff600000e0000 */
[----:B------:R-:W-:Y:S02]  /*53d0*/  @!UPT UIADD3 URZ, UPT, UPT, URZ, URZ, URZ ;  /* 0x000000fffffff290 */ /* 0x000fe4000fffe0ff */
[----:B------:R1:W-:Y:S01]  /*53e0*/  @!UP0 UTMALDG.3D [UR32], [UR4], desc[UR6] ;  /* 0x00000620040085b4 */ /* 0x0003e20008011000 */
[----:B------:R1:W-:Y:S01]  /*53f0*/  @!P1 SYNCS.ARRIVE.TRANS64.RED.A0TR RZ, [UR21+0x140], R0 ;  /* 0x00014000ffff99a7 */ /* 0x0003e20008300415 */
[----:B------:R-:W-:Y:S01]  /*5400*/  SYNCS.ARRIVE.TRANS64.RED.A1T0 RZ, [UR50], RZ ;  /* 0x000000ffffff79a7 */ /* 0x000fe20008100432 */
[----:B------:R-:W2:Y:S02]  /*5410*/  SYNCS.PHASECHK.TRANS64.TRYWAIT P0, [UR21+0x168], R4 ;  /* 0x00016804ff0075a7 */ /* 0x000ea40008001115 */
[----:B-12---:R-:W-:Y:S05]  /*5420*/  @!P0 BRA `(.L_x_99) ;  /* 0x0000005800ac8947 */ /* 0x006fea0003800000 */
.L_x_213:
[----:B------:R-:W-:Y:S01]  /*5430*/  @!P1 IADD3 R2, P0, PT, R12, 0x580, RZ ;  /* 0x000005800c029810 */ /* 0x000fe20007f1e0ff */
[----:B------:R-:W-:Y:S01]  /*5440*/  VOTEU.ALL UP0, P1 ;  /* 0x0000000000ff7886 */ /* 0x000fe20000800000 */
[----:B------:R-:W-:Y:S01]  /*5450*/  UMOV UR6, 0x0 ;  /* 0x0000000000067882 */ /* 0x000fe20000000000 */
[----:B------:R-:W-:Y:S01]  /*5460*/  UMOV UR7, 0x10000000 ;  /* 0x1000000000077882 */ /* 0x000fe20000000000 */
[----:B------:R-:W-:Y:S01]  /*5470*/  @!P1 R2UR UR5, R2 ;  /* 0x00000000020592ca */ /* 0x000fe200000e0000 */
[----:B------:R-:W-:Y:S01]  /*5480*/  @!P1 IMAD.X R0, RZ, RZ, R13, P0 ;  /* 0x000000ffff009224 */ /* 0x000fe200000e060d */
[----:B------:R-:W-:Y:S02]  /*5490*/  @!UP0 UIADD3 UR26, UPT, UPT, UR34, 0x40, URZ ;  /* 0x00000040221a8890 */ /* 0x000fe4000fffe0ff */
[----:B------:R-:W-:Y:S02]  /*54a0*/  @!UP0 UIADD3 UR24, UPT, UPT, UR21, 0x1400, URZ ;  /* 0x0000140015188890 */ /* 0x000fe4000fffe0ff */
[----:B------:R-:W-:Y:S01]  /*54b0*/  @!P1 R2UR UR4, R0 ;  /* 0x00000000000492ca */ /* 0x000fe200000e0000 */
[----:B------:R-:W-:Y:S01]  /*54c0*/  VOTEU.ALL UP0, P1 ;  /* 0x0000000000ff7886 */ /* 0x000fe20000800000 */
[----:B------:R-:W-:Y:S01]  /*54d0*/  @!P1 IMAD.MOV.U32 R0, RZ, RZ, 0x1000 ;  /* 0x00001000ff009424 */ /* 0x000fe200078e00ff */
[----:B------:R-:W-:Y:S01]  /*54e0*/  UMOV UR27, UR35 ;  /* 0x00000023001b7c82 */ /* 0x000fe20008000000 */
[----:B------:R-:W-:Y:S03]  /*54f0*/  UMOV UR28, UR36 ;  /* 0x00000024001c7c82 */ /* 0x000fe60008000000 */
        /* <DEDUP_REMOVED lines=8> */
[----:B------:R-:W4:Y:S02]  /*5580*/  SYNCS.PHASECHK.TRANS64.TRYWAIT P0, [UR21+0x170], R4 ;  /* 0x00017004ff0075a7 */ /* 0x000f240008001115 */
[----:B--2-4-:R-:W-:Y:S05]  /*5590*/  @!P0 BRA `(.L_x_100) ;  /* 0x0000005800688947 */ /* 0x014fea0003800000 */
.L_x_215:
[----:B------:R-:W-:Y:S01]  /*55a0*/  @!P1 IADD3 R2, P0, PT, R12, 0x580, RZ ;  /* 0x000005800c029810 */ /* 0x000fe20007f1e0ff */
[----:B------:R-:W-:Y:S01]  /*55b0*/  VOTEU.ALL UP0, P1 ;  /* 0x0000000000ff7886 */ /* 0x000fe20000800000 */
[----:B------:R-:W-:Y:S01]  /*55c0*/  UMOV UR6, 0x0 ;  /* 0x0000000000067882 */ /* 0x000fe20000000000 */
[----:B------:R-:W-:Y:S01]  /*55d0*/  UMOV UR7, 0x10000000 ;  /* 0x1000000000077882 */ /* 0x000fe20000000000 */
[----:B------:R-:W-:Y:S01]  /*55e0*/  @!P1 R2UR UR5, R2 ;  /* 0x00000000020592ca */ /* 0x000fe200000e0000 */
[----:B------:R-:W-:Y:S01]  /*55f0*/  @!P1 IMAD.X R0, RZ, RZ, R13, P0 ;  /* 0x000000ffff009224 */ /* 0x000fe200000e060d */
[----:B------:R-:W-:Y:S01]  /*5600*/  @!UP0 UIADD3 UR18, UPT, UPT, UR34, 0x80, URZ ;  /* 0x0000008022128890 */ /* 0x000fe2000fffe0ff */
[----:B------:R-:W-:Y:S01]  /*5610*/  VIADD R10, R10, 0x1 ;  /* 0x000000010a0a7836 */ /* 0x000fe20000000000 */
        /* <DEDUP_REMOVED lines=16> */
.L_x_217:
[----:B------:R-:W-:Y:S01]  /*5720*/  @!P1 IADD3 R2, P0, PT, R12, 0x580, RZ ;  /* 0x000005800c029810 */ /* 0x000fe20007f1e0ff */
[----:B------:R-:W-:Y:S01]  /*5730*/  VOTEU.ALL UP0, P1 ;  /* 0x0000000000ff7886 */ /* 0x000fe20000800000 */
[----:B------:R-:W-:Y:S01]  /*5740*/  UMOV UR6, 0x0 ;  /* 0x0000000000067882 */ /* 0x000fe20000000000 */
[----:B------:R-:W-:Y:S01]  /*5750*/  UMOV UR7, 0x10000000 ;  /* 0x1000000000077882 */ /* 0x000fe20000000000 */
[----:B------:R-:W-:Y:S01]  /*5760*/  @!P1 R2UR UR5, R2 ;  /* 0x00000000020592ca */ /* 0x000fe200000e0000 */
[----:B------:R-:W-:Y:S01]  /*5770*/  @!P1 IMAD.X R0, RZ, RZ, R13, P0 ;  /* 0x000000ffff009224 */ /* 0x000fe200000e060d */
[----:B------:R-:W-:Y:S01]  /*5780*/  @!UP0 UIADD3 UR10, UPT, UPT, UR34, 0xc0, URZ ;  /* 0x000000c0220a8890 */ /* 0x000fe2000fffe0ff */
[----:B------:R-:W-:Y:S01]  /*5790*/  R2UR UR16, R87 ;  /* 0x00000000571072ca */ /* 0x000fe200000e0000 */
[----:B------:R-:W-:Y:S01]  /*57a0*/  @!UP0 UIADD3 UR8, UPT, UPT, UR21, 0x3400, URZ ;  /* 0x0000340015088890 */ /* 0x000fe2000fffe0ff */
[----:B------:R-:W-:Y:S01]  /*57b0*/  ISETP.NE.AND P0, PT, R10, 0x2, PT ;  /* 0x000000020a00780c */ /* 0x000fe20003f05270 */
[----:B------:R-:W-:Y:S01]  /*57c0*/  @!UP0 UIADD3 UR9, UPT, UPT, UR21, 0x158, URZ ;  /* 0x0000015815098890 */ /* 0x000fe2000fffe0ff */
[----:B------:R-:W-:Y:S01]  /*57d0*/  @!P1 R2UR UR4, R0 ;  /* 0x00000000000492ca */ /* 0x000fe200000e0000 */
[----:B------:R-:W-:Y:S01]  /*57e0*/  VOTEU.ALL UP0, P1 ;  /* 0x0000000000ff7886 */ /* 0x000fe20000800000 */
[----:B------:R-:W-:Y:S01]  /*57f0*/  UMOV UR11, UR35 ;  /* 0x00000023000b7c82 */ /* 0x000fe20008000000 */
[----:B------:R-:W-:Y:S01]  /*5800*/  UMOV UR12, UR36 ;  /* 0x00000024000c7c82 */ /* 0x000fe20008000000 */
[----:B------:R-:W-:Y:S01]  /*5810*/  SEL R0, RZ, 0x1, P0 ;  /* 0x00000001ff007807 */ /* 0x000fe20000000000 */
[----:B------:R-:W-:Y:S01]  /*5820*/  UIADD3 UR31, UPT, UPT, UR13, UR59, URZ ;  /* 0x0000003b0d1f7290 */ /* 0x000fe2000fffe0ff */
[----:B-1----:R-:W-:Y:S01]  /*5830*/  IMAD.U32 R4, RZ, RZ, UR5 ;  /* 0x00000005ff047e24 */ /* 0x002fe2000f8e00ff */
[----:B------:R-:W-:Y:S01]  /*5840*/  LOP3.LUT R11, R11, 0x1, RZ, 0x3c, !PT ;  /* 0x000000010b0b7812 */ /* 0x000fe200078e3cff */
[----:B------:R-:W-:Y:S01]  /*5850*/  UMOV UR36, UR29 ;  /* 0x0000001d00247c82 */ /* 0x000fe20008000000 */
[----:B------:R-:W-:Y:S01]  /*5860*/  LOP3.LUT R9, R9, R0, RZ, 0x3c, !PT ;  /* 0x0000000009097212 */ /* 0x000fe200078e3cff */
[----:B------:R-:W-:Y:S01]  /*5870*/  UIADD3 UR30, UPT, UPT, UR14, UR16, URZ ;  /* 0x000000100e1e7290 */ /* 0x000fe2000fffe0ff */
[----:B------:R-:W-:Y:S01]  /*5880*/  SEL R10, R10, RZ, P0 ;  /* 0x000000ff0a0a7207 */ /* 0x000fe20000000000 */
[----:B------:R-:W-:Y:S01]  /*5890*/  UPLOP3.LUT UP4, UPT, UPT, UPT, UPT, 0x80, 0x8 ;  /* 0x000000000008789c */ /* 0x000fe20003f8f070 */
[----:B------:R-:W-:Y:S01]  /*58a0*/  IMAD.U32 R5, RZ, RZ, UR4 ;  /* 0x00000004ff057e24 */ /* 0x000fe2000f8e00ff */
[----:B------:R-:W-:Y:S04]  /*58b0*/  @!P1 R2UR UR4, R4 ;  /* 0x00000000040492ca */ /* 0x000fe800000e0000 */
[----:B------:R-:W-:Y:S11]  /*58c0*/  @!P1 R2UR UR5, R5 ;  /* 0x00000000050592ca */ /* 0x000ff600000e0000 */
[----:B------:R-:W-:Y:S02]  /*58d0*/  @!UPT UIADD3 URZ, UPT, UPT, URZ, URZ, URZ ;  /* 0x000000fffffff290 */ /* 0x000fe4000fffe0ff */
[----:B------:R1:W-:Y:S01]  /*58e0*/  @!UP0 UTMALDG.3D [UR8], [UR4], desc[UR6] ;  /* 0x00000608040085b4 */ /* 0x0003e20008011000 */
[----:B------:R1:W-:Y:S01]  /*58f0*/  @!P1 SYNCS.ARRIVE.TRANS64.RED.A0TR RZ, [UR21+0x158], R3 ;  /* 0x00015803ffff99a7 */ /* 0x0003e20008300415 */
[----:B------:R-:W-:Y:S01]  /*5900*/  SYNCS.ARRIVE.TRANS64.RED.A1T0 RZ, [UR43], RZ ;  /* 0x000000ffffff79a7 */ /* 0x000fe2000810042b */
[----:B------:R-:W-:Y:S05]  /*5910*/  BRA.U UP2, `(.L_x_102) ;  /* 0xfffffff1025c7547 */ /* 0x000fea000b83ffff */
[----:B-1----:R-:W-:-:S04]  /*5920*/  SHF.L.U32 R3, R11, 0x1f, RZ ;  /* 0x0000001f0b037819 */ /* 0x002fc800000006ff */
[----:B------:R-:W1:Y:S02]  /*5930*/  SYNCS.PHASECHK.TRANS64.TRYWAIT P0, [UR21+0x160], R3 ;  /* 0x00016003ff0075a7 */ /* 0x000e640008001115 */
[----:B-1----:R-:W-:Y:S05]  /*5940*/  @!P0 BRA `(.L_x_103) ;  /* 0x0000005400ac8947 */ /* 0x002fea0003800000 */
.L_x_219:
[----:B------:R-:W2:Y:S02]  /*5950*/  SYNCS.PHASECHK.TRANS64.TRYWAIT P0, [UR21+0x168], R3 ;  /* 0x00016803ff0075a7 */ /* 0x000ea40008001115 */
[----:B--2---:R-:W-:Y:S05]  /*5960*/  @!P0 BRA `(.L_x_104) ;  /* 0x0000005400bc8947 */ /* 0x004fea0003800000 */
.L_x_221:
[----:B------:R-:W2:Y:S02]  /*5970*/  SYNCS.PHASECHK.TRANS64.TRYWAIT P0, [UR21+0x170], R3 ;  /* 0x00017003ff0075a7 */ /* 0x000ea40008001115 */
[----:B--2---:R-:W-:Y:S05]  /*5980*/  @!P0 BRA `(.L_x_105) ;  /* 0x0000005400cc8947 */ /* 0x004fea0003800000 */
.L_x_223:
[----:B-1----:R-:W-:-:S07]  /*5990*/  MOV R0, UR21 ;  /* 0x0000001500007c02 */ /* 0x002fce0008000f00 */
.L_x_106:
[----:B-1----:R-:W-:-:S04]  /*59a0*/  SHF.L.U32 R3, R11, 0x1f, RZ ;  /* 0x0000001f0b037819 */ /* 0x002fc800000006ff */
[----:B------:R1:W2:Y:S03]  /*59b0*/  SYNCS.PHASECHK.TRANS64.TRYWAIT P0, [R0+URZ+0x178], R3 ;  /* 0x00017803000075a7 */ /* 0x0002a600080011ff */
[----:B--2---:R-:W-:Y:S05]  /*59c0*/  @!P0 NANOSLEEP.SYNCS 0x989680 ;  /* 0x009896800000895d */ /* 0x004fea0003900000 */
[----:B------:R-:W2:Y:S02]  /*59d0*/  @!P0 SYNCS.PHASECHK.TRANS64 P0, [R0+URZ+0x178], R3 ;  /* 0x00017803000085a7 */ /* 0x000ea400080010ff */
[----:B--23--:R-:W-:Y:S05]  /*59e0*/  @P0 EXIT ;  /* 0x000000000000094d */ /* 0x00cfea0003800000 */
[----:B------:R-:W-:Y:S05]  /*59f0*/  BRA `(.L_x_106) ;  /* 0xfffffffc00e87947 */ /* 0x000fea000383ffff */
.L_x_91:
[----:B------:R-:W-:-:S06]  /*5a00*/  UISETP.GE.AND UP0, UPT, UR18, 0x4, UPT ;  /* 0x000000041200788c */ /* 0x000fcc000bf06270 */
[----:B------:R-:W-:-:S13]  /*5a10*/  PLOP3.LUT P0, PT, PT, PT, UP0, 0x80, 0x8 ;  /* 0x000000000008781c */ /* 0x000fda0003f0f008 */
[----:B-1----:R-:W-:Y:S05]  /*5a20*/  @!P0 EXIT ;  /* 0x000000000000894d */ /* 0x002fea0003800000 */
[----:B------:R-:W1:Y:S08]  /*5a30*/  S2UR UR4, SR_CgaCtaId ;  /* 0x00000000000479c3 */ /* 0x000e700000008800 */
[----:B------:R-:W-:Y:S01]  /*5a40*/  BAR.SYNC.DEFER_BLOCKING 0x6, 0xa0 ;  /* 0x0182800000007b1d */ /* 0x000fe20000010000 */
[C---:B------:R-:W-:Y:S01]  /*5a50*/  IMAD.SHL.U32 R7, R95.reuse, 0x40, RZ ;  /* 0x000000405f077824 */ /* 0x040fe200078e00ff */
[C---:B------:R-:W-:Y:S01]  /*5a60*/  LOP3.LUT R97, R95.reuse, 0x60, RZ, 0xc0, !PT ;  /* 0x000000605f617812 */ /* 0x040fe200078ec0ff */
[----:B------:R-:W-:-:S02]  /*5a70*/  IMAD.SHL.U32 R4, R95, 0x20, RZ ;  /* 0x000000205f047824 */ /* 0x000fc400078e00ff */
[----:B------:R-:W-:Y:S02]  /*5a80*/  HFMA2 R36, -RZ, RZ, 0, 0 ;  /* 0x00000000ff247431 */ /* 0x000fe400000001ff */
[----:B------:R-:W-:Y:S01]  /*5a90*/  IMAD.SHL.U32 R6, R95, 0x2, RZ ;  /* 0x000000025f067824 */ /* 0x000fe200078e00ff */
[----:B------:R-:W-:Y:S01]  /*5aa0*/  UMOV UR44, 0x400 ;  /* 0x00000400002c7882 */ /* 0x000fe20000000000 */
[----:B------:R-:W2:Y:S01]  /*5ab0*/  LDC.64 R82, c[0x0][0x8b0] ;  /* 0x00022c00ff527b82 */ /* 0x000ea20000000a00 */
[----:B------:R-:W-:Y:S01]  /*5ac0*/  LOP3.LUT R5, R7, 0x180, RZ, 0xc0, !PT ;  /* 0x0000018007057812 */ /* 0x000fe200078ec0ff */
[----:B------:R-:W-:Y:S01]  /*5ad0*/  IMAD.U32 R37, R95, 0x10000, RZ ;  /* 0x000100005f257824 */ /* 0x000fe200078e00ff */
[----:B------:R-:W-:Y:S01]  /*5ae0*/  LOP3.LUT R4, R4, 0xc00, RZ, 0xc0, !PT ;  /* 0x00000c0004047812 */ /* 0x000fe200078ec0ff */
[----:B------:R-:W-:Y:S01]  /*5af0*/  IMAD.MOV.U32 R94, RZ, RZ, RZ ;  /* 0x000000ffff5e7224 */ /* 0x000fe200078e00ff */
[----:B------:R-:W-:Y:S01]  /*5b00*/  LOP3.LUT R6, R5, 0x20, R6, 0xf8, !PT ;  /* 0x0000002005067812 */ /* 0x000fe200078ef806 */
[----:B------:R-:W-:Y:S01]  /*5b10*/  IMAD.SHL.U32 R5, R95, 0x8, RZ ;  /* 0x000000085f057824 */ /* 0x000fe200078e00ff */
[----:B------:R-:W-:Y:S01]  /*5b20*/  LOP3.LUT R4, R4, 0x40, R7, 0xf8, !PT ;  /* 0x0000004004047812 */ /* 0x000fe200078ef807 */
[----:B------:R-:W3:Y:S01]  /*5b30*/  LDC.64 R80, c[0x0][0x8a8] ;  /* 0x00022a00ff507b82 */ /* 0x000ee20000000a00 */
[----:B------:R-:W-:Y:S01]  /*5b40*/  LOP3.LUT R37, R37, 0x600000, RZ, 0xc0, !PT ;  /* 0x0060000025257812 */ /* 0x000fe200078ec0ff */
[----:B------:R-:W-:Y:S01]  /*5b50*/  IMAD.MOV.U32 R89, RZ, RZ, RZ ;  /* 0x000000ffff597224 */ /* 0x000fe200078e00ff */
[----:B------:R-:W-:-:S02]  /*5b60*/  LOP3.LUT R95, R95, 0x2, RZ, 0xc0, !PT ;  /* 0x000000025f5f7812 */ /* 0x000fc400078ec0ff */
[----:B------:R-:W-:Y:S02]  /*5b70*/  CS2R R92, SRZ ;  /* 0x00000000005c7805 */ /* 0x000fe4000001ff00 */
[----:B------:R-:W-:Y:S01]  /*5b80*/  LOP3.LUT R5, R6, 0x30, R5, 0x78, !PT ;  /* 0x0000003006057812 */ /* 0x000fe200078e7805 */
[----:B------:R-:W4:Y:S01]  /*5b90*/  LDCU UR57, c[0x0][0x370] ;  /* 0x00006e00ff3977ac */ /* 0x000f220008000800 */
[----:B------:R-:W-:Y:S01]  /*5ba0*/  LOP3.LUT R4, R4, 0x200, R7, 0xf8, !PT ;  /* 0x0000020004047812 */ /* 0x000fe200078ef807 */
[----:B------:R-:W-:Y:S01]  /*5bb0*/  IMAD.MOV R90, RZ, RZ, -R95 ;  /* 0x000000ffff5a7224 */ /* 0x000fe200078e0a5f */
[----:B------:R-:W-:Y:S01]  /*5bc0*/  MOV R91, RZ ;  /* 0x000000ff005b7202 */ /* 0x000fe20000000f00 */
[----:B-1----:R-:W-:Y:S01]  /*5bd0*/  ULEA UR44, UR4, UR44, 0x18 ;  /* 0x0000002c042c7291 */ /* 0x002fe2000f8ec0ff */
[----:B------:R-:W-:Y:S01]  /*5be0*/  LOP3.LUT R84, R4, R5, RZ, 0xfc, !PT ;  /* 0x0000000504547212 */ /* 0x000fe200078efcff */
[----:B------:R-:W1:Y:S02]  /*5bf0*/  LDCU.64 UR62, c[0x0][0x348] ;  /* 0x00006900ff3e77ac */ /* 0x000e640008000a00 */
[----:B------:R-:W-:-:S02]  /*5c00*/  UIADD3 UR4, UPT, UPT, UR44, 0x4400, URZ ;  /* 0x000044002c047890 */ /* 0x000fc4000fffe0ff */
[----:B------:R-:W-:-:S03]  /*5c10*/  UIADD3 UR5, UPT, UPT, UR44, 0x400, URZ ;  /* 0x000004002c057890 */ /* 0x000fc6000fffe0ff */
[----:B------:R-:W4:Y:S01]  /*5c20*/  LDS R0, [UR44+0x240] ;  /* 0x0002402cff007984 */ /* 0x000f220008000800 */
[----:B------:R-:W1:Y:S01]  /*5c30*/  LDCU UR43, c[0x0][0xb0c] ;  /* 0x00016180ff2b77ac */ /* 0x000e620008000800 */
[----:B------:R-:W-:Y:S02]  /*5c40*/  IMAD.U32 R96, RZ, RZ, UR4 ;  /* 0x00000004ff607e24 */ /* 0x000fe4000f8e00ff */
[----:B------:R-:W-:Y:S01]  /*5c50*/  IMAD.U32 R98, RZ, RZ, UR5 ;  /* 0x00000005ff627e24 */ /* 0x000fe2000f8e00ff */
[----:B------:R-:W1:Y:S01]  /*5c60*/  LDCU UR39, c[0x0][0xb30] ;  /* 0x00016600ff2777ac */ /* 0x000e620008000800 */
[----:B------:R-:W1:Y:S01]  /*5c70*/  LDCU.64 UR46, c[0x0][0x888] ;  /* 0x00011100ff2e77ac */ /* 0x000e620008000a00 */
[----:B------:R-:W1:Y:S01]  /*5c80*/  LDCU.64 UR40, c[0x0][0xb28] ;  /* 0x00016500ff2877ac */ /* 0x000e620008000a00 */
[----:B------:R-:W1:Y:S01]  /*5c90*/  LDCU.64 UR60, c[0x0][0x890] ;  /* 0x00011200ff3c77ac */ /* 0x000e620008000a00 */
[----:B------:R-:W1:Y:S01]  /*5ca0*/  LDCU.128 UR52, c[0x0][0xb10] ;  /* 0x00016200ff3477ac */ /* 0x000e620008000c00 */
[----:B------:R-:W1:Y:S02]  /*5cb0*/  LDCU UR56, c[0x0][0x374] ;  /* 0x00006e80ff3877ac */ /* 0x000e640008000800 */
[----:B-1234-:R-:W-:-:S07]  /*5cc0*/  IMAD.IADD R37, R0, 0x1, R37 ;  /* 0x0000000100257824 */ /* 0x01efce00078e0225 */
.L_x_148:
[C---:B------:R-:W-:Y:S02]  /*5cd0*/  LEA R3, R89.reuse, UR44, 0x3 ;  /* 0x0000002c59037c11 */ /* 0x040fe4000f8e18ff */
[----:B------:R-:W-:Y:S02]  /*5ce0*/  SHF.L.U32 R0, R92, 0x1f, RZ ;  /* 0x0000001f5c007819 */ /* 0x000fe400000006ff */
[----:B------:R-:W-:Y:S02]  /*5cf0*/  LEA R5, R89, UR44, 0x4 ;  /* 0x0000002c59057c11 */ /* 0x000fe4000f8e20ff */
[----:B-1----:R-:W1:Y:S02]  /*5d00*/  SYNCS.PHASECHK.TRANS64.TRYWAIT P0, [R3+URZ+0x190], R0 ;  /* 0x00019000030075a7 */ /* 0x002e6400080011ff */
[----:B-1----:R-:W-:Y:S05]  /*5d10*/  @!P0 BRA `(.L_x_107) ;  /* 0x0000005400008947 */ /* 0x002fea0003800000 */
.L_x_224:
[----:B------:R-:W2:Y:S01]  /*5d20*/  LDS.128 R4, [R5+0x220] ;  /* 0x0002200005047984 */ /* 0x000ea20000000c00 */
[----:B------:R-:W-:Y:S01]  /*5d30*/  UISETP.GE.AND UP0, UPT, UR42, 0x1, UPT ;  /* 0x000000012a00788c */ /* 0x000fe2000bf06270 */
[----:B------:R-:W-:Y:S01]  /*5d40*/  @!PT LDS RZ, [RZ] ;  /* 0x00000000fffff984 */ /* 0x000fe20000000800 */
[----:B------:R-:W-:Y:S01]  /*5d50*/  @!PT LDS RZ, [RZ] ;  /* 0x00000000fffff984 */ /* 0x000fe20000000800 */
[----:B------:R-:W-:Y:S01]  /*5d60*/  @!PT LDS RZ, [RZ] ;  /* 0x00000000fffff984 */ /* 0x000fe20000000800 */
[----:B------:R-:W-:Y:S01]  /*5d70*/  @!PT LDS RZ, [RZ] ;  /* 0x00000000fffff984 */ /* 0x000fe20000000800 */
[----:B------:R3:W-:Y:S06]  /*5d80*/  MEMBAR.ALL.CTA ;  /* 0x0000000000007992 */ /* 0x0007ec0000008000 */
[----:B---3--:R-:W3:Y:S01]  /*5d90*/  FENCE.VIEW.ASYNC.S ;  /* 0x00000000000073c6 */ /* 0x008ee20000000000 */
[----:B--2---:R-:W-:Y:S11]  /*5da0*/  LOP3.LUT P0, RZ, R6, 0x1, RZ, 0xc0, !PT ;  /* 0x0000000106ff7812 */ /* 0x004ff6000780c0ff */
[----:B------:R-:W-:Y:S02]  /*5db0*/  @!UPT UIADD3 URZ, UPT, UPT, URZ, URZ, URZ ;  /* 0x000000fffffff290 */ /* 0x000fe4000fffe0ff */
[----:B---3--:R-:W-:Y:S01]  /*5dc0*/  VOTEU.ANY UP1, P0 ;  /* 0x0000000000ff7886 */ /* 0x008fe20000020100 */
[----:B------:R-:W-:Y:S01]  /*5dd0*/  PLOP3.LUT P0, PT, PT, PT, UP1, 0x80, 0x8 ;  /* 0x000000000008781c */ /* 0x000fe20003f0f018 */
[----:B------:R-:W-:Y:S11]  /*5de0*/  UP2UR UR45, UPR, URZ, 0x2 ;  /* 0x00000002ff2d7883 */ /* 0x000ff60008000000 */
[----:B------:R-:W-:Y:S01]  /*5df0*/  @!UPT UIADD3 URZ, UPT, UPT, URZ, URZ, URZ ;  /* 0x000000fffffff290 */ /* 0x000fe2000fffe0ff */
[----:B-1----:R-:W-:Y:S02]  /*5e00*/  @P0 SHF.R.U32.HI R0, RZ, 0x10, R5 ;  /* 0x00000010ff000819 */ /* 0x002fe40000011605 */
        /* <DEDUP_REMOVED lines=12> */
[----:B------:R-:W2:Y:S01]  /*5ed0*/  LDCU UR12, c[0x0][0xb20] ;  /* 0x00016400ff0c77ac */ /* 0x000ea20008000800 */
[----:B------:R-:W-:Y:S02]  /*5ee0*/  UIMAD.WIDE.U32 UR4, UR56, UR55, URZ ;  /* 0x00000037380472a5 */ /* 0x000fe4000f8e00ff */
[----:B------:R-:W-:Y:S02]  /*5ef0*/  UIMAD.WIDE.U32 UR6, UR57, UR52, URZ ;  /* 0x00000034390672a5 */ /* 0x000fe4000f8e00ff */
[----:B------:R-:W-:Y:S02]  /*5f00*/  UISETP.NE.AND UP0, UPT, UR54, 0x1, UPT ;  /* 0x000000013600788c */ /* 0x000fe4000bf05270 */
[----:B------:R-:W-:Y:S02]  /*5f10*/  UIMAD.WIDE.U32 UR8, UR37, UR55, URZ ;  /* 0x00000037250872a5 */ /* 0x000fe4000f8e00ff */
[----:B------:R-:W-:Y:S02]  /*5f20*/  UIMAD.WIDE.U32 UR10, UR38, UR52, URZ ;  /* 0x00000034260a72a5 */ /* 0x000fe4000f8e00ff */
[----:B------:R-:W-:Y:S02]  /*5f30*/  UISETP.NE.AND UP1, UPT, UR43, 0x1, UPT ;  /* 0x000000012b00788c */ /* 0x000fe4000bf25270 */
[----:B------:R-:W-:Y:S01]  /*5f40*/  UISETP.NE.AND UP2, UPT, UR42, 0x1, UPT ;  /* 0x000000012a00788c */ /* 0x000fe2000bf45270 */
[----:B------:R-:W-:Y:S02]  /*5f50*/  UMOV UR4, UR5 ;  /* 0x0000000500047c82 */ /* 0x000fe40008000000 */
[----:B--2---:R-:W-:Y:S03]  /*5f60*/  USHF.R.U32.HI UR5, URZ, UR12, UR4 ;  /* 0x0000000cff057299 */ /* 0x004fe60008011604 */
[----:B------:R-:W-:Y:S02]  /*5f70*/  UMOV UR4, UR7 ;  /* 0x0000000700047c82 */ /* 0x000fe40008000000 */
[----:B------:R-:W-:Y:S02]  /*5f80*/  USHF.R.U32.HI UR7, URZ, UR53, UR4 ;  /* 0x00000035ff077299 */ /* 0x000fe40008011604 */
[----:B------:R-:W-:Y:S02]  /*5f90*/  USEL UR4, UR56, UR5, !UP0 ;  /* 0x0000000538047287 */ /* 0x000fe4000c000000 */
[----:B------:R-:W-:Y:S01]  /*5fa0*/  USEL UR7, UR57, UR7, !UP1 ;  /* 0x0000000739077287 */ /* 0x000fe2000c800000 */
[----:B------:R-:W-:Y:S01]  /*5fb0*/  UMOV UR5, UR9 ;  /* 0x0000000900057c82 */ /* 0x000fe20008000000 */
[----:B------:R-:W-:Y:S02]  /*5fc0*/  UIMAD.WIDE.U32 UR8, UR4, UR40, URZ ;  /* 0x00000028040872a5 */ /* 0x000fe4000f8e00ff */
[----:B------:R-:W-:Y:S03]  /*5fd0*/  USHF.R.U32.HI UR6, URZ, UR12, UR5 ;  /* 0x0000000cff067299 */ /* 0x000fe60008011605 */
[----:B------:R-:W-:Y:S01]  /*5fe0*/  UMOV UR5, UR11 ;  /* 0x0000000b00057c82 */ /* 0x000fe20008000000 */
[----:B------:R-:W-:Y:S02]  /*5ff0*/  UIMAD.WIDE.U32 UR10, UR7, UR40, URZ ;  /* 0x00000028070a72a5 */ /* 0x000fe4000f8e00ff */
[----:B------:R-:W-:Y:S02]  /*6000*/  USHF.R.U32.HI UR12, URZ, UR53, UR5 ;  /* 0x00000035ff0c7299 */ /* 0x000fe40008011605 */
[----:B------:R-:W-:Y:S01]  /*6010*/  USEL UR6, UR37, UR6, !UP0 ;  /* 0x0000000625067287 */ /* 0x000fe2000c000000 */
[----:B------:R-:W-:Y:S02]  /*6020*/  UMOV UR5, UR9 ;  /* 0x0000000900057c82 */ /* 0x000fe40008000000 */
[----:B------:R-:W-:Y:S01]  /*6030*/  UMOV UR10, UR11 ;  /* 0x0000000b000a7c82 */ /* 0x000fe20008000000 */
[----:B------:R-:W-:Y:S02]  /*6040*/  @UP2 USHF.R.U32.HI UR4, URZ, UR41, UR5 ;  /* 0x00000029ff042299 */ /* 0x000fe40008011605 */
[----:B------:R-:W-:Y:S02]  /*6050*/  @UP2 USHF.R.U32.HI UR7, URZ, UR41, UR10 ;  /* 0x00000029ff072299 */ /* 0x000fe4000801160a */
[----:B------:R-:W-:Y:S02]  /*6060*/  UIMAD UR4, UR42, UR4, URZ ;  /* 0x000000042a0472a4 */ /* 0x000fe4000f8e02ff */
[----:B------:R-:W-:Y:S02]  /*6070*/  UIMAD.WIDE.U32 UR10, UR6, UR40, URZ ;  /* 0x00000028060a72a5 */ /* 0x000fe4000f8e00ff */
[----:B------:R-:W-:Y:S02]  /*6080*/  USEL UR5, UR38, UR12, !UP1 ;  /* 0x0000000c26057287 */ /* 0x000fe4000c800000 */
[----:B------:R-:W-:Y:S02]  /*6090*/  UIMAD UR8, UR42, UR7, URZ ;  /* 0x000000072a0872a4 */ /* 0x000fe4000f8e02ff */
[----:B------:R-:W-:Y:S03]  /*60a0*/  UISETP.GE.AND UP0, UPT, UR6, UR4, UPT ;  /* 0x000000040600728c */ /* 0x000fe6000bf06270 */
[----:B------:R-:W-:Y:S01]  /*60b0*/  UMOV UR4, UR11 ;  /* 0x0000000b00047c82 */ /* 0x000fe20008000000 */
[----:B------:R-:W-:Y:S02]  /*60c0*/  UISETP.GE.OR UP0, UPT, UR5, UR8, UP0 ;  /* 0x000000080500728c */ /* 0x000fe40008706670 */
[----:B------:R-:W-:Y:S02]  /*60d0*/  USHF.R.U32.HI UR4, URZ, UR41, UR4 ;  /* 0x00000029ff047299 */ /* 0x000fe40008011604 */
[----:B------:R-:W-:Y:S02]  /*60e0*/  UIMAD.WIDE.U32 UR8, UR5, UR40, URZ ;  /* 0x00000028050872a5 */ /* 0x000fe4000f8e00ff */
[----:B------:R-:W-:Y:S02]  /*60f0*/  USEL UR11, UR6, UR4, !UP2 ;  /* 0x00000004060b7287 */ /* 0x000fe4000d000000 */
[----:B------:R-:W-:Y:S02]  /*6100*/  UIADD3 UR8, UPT, UPT, -UR5, URZ, URZ ;  /* 0x000000ff05087290 */ /* 0x000fe4000fffe1ff */
[----:B------:R-:W-:Y:S01]  /*6110*/  UIADD3 UR10, UPT, UPT, -UR11, URZ, URZ ;  /* 0x000000ff0b0a7290 */ /* 0x000fe2000fffe1ff */
[----:B------:R-:W-:Y:S01]  /*6120*/  @!UP0 UMOV UR4, UR9 ;  /* 0x0000000900048c82 */ /* 0x000fe20008000000 */
[----:B------:R-:W-:Y:S02]  /*6130*/  UIADD3 UR9, UPT, UPT, -UR6, URZ, URZ ;  /* 0x000000ff06097290 */ /* 0x000fe4000fffe1ff */
[----:B------:R-:W-:Y:S02]  /*6140*/  @!UP0 USHF.R.U32.HI UR4, URZ, UR41, UR4 ;  /* 0x00000029ff048299 */ /* 0x000fe40008011604 */
[----:B------:R-:W-:Y:S02]  /*6150*/  UIMAD UR10, UR42, UR10, UR6 ;  /* 0x0000000a2a0a72a4 */ /* 0x000fe4000f8e0206 */
[----:B------:R-:W-:Y:S04]  /*6160*/  @!UP0 USEL UR4, UR5, UR4, !UP2 ;  /* 0x0000000405048287 */ /* 0x000fe8000d000000 */
[----:B------:R-:W-:Y:S02]  /*6170*/  @!UP0 UIMAD UR10, UR7, UR10, UR4 ;  /* 0x0000000a070a82a4 */ /* 0x000fe4000f8e0204 */
[----:B------:R-:W-:Y:S02]  /*6180*/  @!UP0 UIADD3 UR11, UPT, UPT, UR11, -UR4, URZ ;  /* 0x800000040b0b8290 */ /* 0x000fe4000fffe0ff */
[----:B------:R-:W-:Y:S02]  /*6190*/  UIMAD UR7, UR43, UR8, UR38 ;  /* 0x000000082b0772a4 */ /* 0x000fe4000f8e0226 */
[----:B------:R-:W-:Y:S02]  /*61a0*/  @!UP0 UIMAD UR6, UR11, UR42, UR5 ;  /* 0x0000002a0b0682a4 */ /* 0x000fe4000f8e0205 */
[----:B------:R-:W-:Y:S01]  /*61b0*/  UIMAD UR4, UR54, UR9, UR37 ;  /* 0x00000009360472a4 */ /* 0x000fe2000f8e0225 */
[----:B------:R-:W-:Y:S02]  /*61c0*/  @!UP0 UMOV UR5, UR10 ;  /* 0x0000000a00058c82 */ /* 0x000fe40008000000 */
[----:B------:R-:W-:Y:S02]  /*61d0*/  UIMAD UR38, UR5, UR43, UR7 ;  /* 0x0000002b052672a4 */ /* 0x000fe4000f8e0207 */
[----:B------:R-:W-:Y:S11]  /*61e0*/  UIMAD UR37, UR6, UR54, UR4 ;  /* 0x00000036062572a4 */ /* 0x000ff6000f8e0204 */
[----:B------:R-:W-:Y:S01]  /*61f0*/  @!UPT UIADD3 URZ, UPT, UPT, URZ, URZ, URZ ;  /* 0x000000fffffff290 */ /* 0x000fe2000fffe0ff */
.L_x_108:
[----:B------:R-:W-:Y:S01]  /*6200*/  UISETP.NE.AND UP0, UPT, UR39, 0x1, UPT ;  /* 0x000000012700788c */ /* 0x000fe2000bf05270 */
[----:B------:R-:W-:Y:S01]  /*6210*/  IADD3 R89, PT, PT, R89, 0x1, RZ ;  /* 0x0000000159597810 */ /* 0x000fe20007ffe0ff */
[----:B------:R-:W-:Y:S02]  /*6220*/  UIADD3 UR11, UPT, UPT, UR44, 0x400, URZ ;  /* 0x000004002c0b7890 */ /* 0x000fe4000fffe0ff */
[----:B------:R-:W-:Y:S02]  /*6230*/  USHF.L.U32 UR50, UR30, 0x6, URZ ;  /* 0x000000061e327899 */ /* 0x000fe400080006ff */
[----:B------:R-:W-:Y:S05]  /*6240*/  USHF.L.U32 UR49, UR31, 0x8, URZ ;  /* 0x000000081f317899 */ /* 0x000fea00080006ff */
[----:B------:R-:W2:Y:S01]  /*6250*/  @!UP0 LDCU.128 UR12, c[0x0][0xb10] ;  /* 0x00016200ff0c87ac */ /* 0x000ea20008000c00 */
[----:B------:R-:W3:Y:S01]  /*6260*/  @!UP0 LDCU UR5, c[0x0][0xb0c] ;  /* 0x00016180ff0587ac */ /* 0x000ee20008000800 */
[----:B------:R-:W4:Y:S01]  /*6270*/  @!UP0 LDCU UR10, c[0x0][0xb20] ;  /* 0x00016400ff0a87ac */ /* 0x000f220008000800 */
[----:B--2---:R-:W-:Y:S02]  /*6280*/  UIMAD.WIDE.U32 UR8, UR38, UR12, URZ ;  /* 0x0000000c260872a5 */ /* 0x004fe4000f8e00ff */
[----:B------:R-:W-:Y:S02]  /*6290*/  UIMAD.WIDE.U32 UR6, UR37, UR15, URZ ;  /* 0x0000000f250672a5 */ /* 0x000fe4000f8e00ff */
[----:B------:R-:W-:Y:S03]  /*62a0*/  @!UP0 UISETP.NE.AND UP1, UPT, UR14, 0x1, UPT ;  /* 0x000000010e00888c */ /* 0x000fe6000bf25270 */
[----:B------:R-:W-:Y:S01]  /*62b0*/  @!UP0 UMOV UR4, UR9 ;  /* 0x0000000900048c82 */ /* 0x000fe20008000000 */
[----:B---3--:R-:W-:Y:S02]  /*62c0*/  @!UP0 UISETP.NE.AND UP2, UPT, UR5, 0x1, UPT ;  /* 0x000000010500888c */ /* 0x008fe4000bf45270 */
[----:B------:R-:W-:Y:S01]  /*62d0*/  @!UP0 USHF.R.U32.HI UR4, URZ, UR13, UR4 ;  /* 0x0000000dff048299 */ /* 0x000fe20008011604 */
[----:B------:R-:W-:Y:S02]  /*62e0*/  @!UP0 UMOV UR6, UR7 ;  /* 0x0000000700068c82 */ /* 0x000fe40008000000 */
[----:B----4-:R-:W-:Y:S02]  /*62f0*/  @!UP0 USHF.R.U32.HI UR6, URZ, UR10, UR6 ;  /* 0x0000000aff068299 */ /* 0x010fe40008011606 */
[----:B------:R-:W-:Y:S02]  /*6300*/  @!UP0 USEL UR7, UR38, UR4, !UP2 ;  /* 0x0000000426078287 */ /* 0x000fe4000d000000 */
[----:B------:R-:W-:Y:S04]  /*6310*/  @!UP0 USEL UR6, UR37, UR6, !UP1 ;  /* 0x0000000625068287 */ /* 0x000fe8000c800000 */
[----:B------:R-:W-:Y:S02]  /*6320*/  @!UP0 UIADD3 UR4, UPT, UPT, -UR7, UR6, URZ ;  /* 0x0000000607048290 */ /* 0x000fe4000fffe1ff */
[----:B------:R-:W-:Y:S02]  /*6330*/  @!UP0 UIADD3 UR6, UPT, UPT, UR7, -UR6, URZ ;  /* 0x8000000607068290 */ /* 0x000fe4000fffe0ff */
[----:B------:R-:W-:Y:S02]  /*6340*/  @!UP0 UIMAD UR38, UR4, UR5, UR38 ;  /* 0x00000005042682a4 */ /* 0x000fe4000f8e0226 */
[----:B------:R-:W-:Y:S02]  /*6350*/  @!UP0 UIMAD UR37, UR6, UR14, UR37 ;  /* 0x0000000e062582a4 */ /* 0x000fe4000f8e0225 */
[----:B------:R-:W-:Y:S09]  /*6360*/  ULOP3.LUT UP0, URZ, UR11, 0x1b0, URZ, 0xc0, !UPT ;  /* 0x000001b00bff7892 */ /* 0x000ff2000f80c0ff */
[----:B------:R-:W-:Y:S05]  /*6370*/  BRA.U !UP0, `(.L_x_109) ;  /* 0x0000000108407547 */ /* 0x000fea000b800000 */
[----:B------:R-:W2:Y:S01]  /*6380*/  LDCU.64 UR8, c[0x4][0x88] ;  /* 0x01001100ff0877ac */ /* 0x000ea20008000a00 */
[----:B------:R-:W-:Y:S01]  /*6390*/  MOV R3, 0x0 ;  /* 0x0000000000037802 */ /* 0x000fe20000000f00 */
[----:B------:R-:W-:Y:S02]  /*63a0*/  HFMA2 R12, -RZ, RZ, 0, 5.9604644775390625e-08 ;  /* 0x00000001ff0c7431 */ /* 0x000fe400000001ff */
[----:B------:R-:W-:Y:S02]  /*63b0*/  IMAD.MOV.U32 R8, RZ, RZ, 0x70 ;  /* 0x00000070ff087424 */ /* 0x000fe400078e00ff */
[----:B------:R-:W-:Y:S01]  /*63c0*/  IMAD.MOV.U32 R13, RZ, RZ, RZ ;  /* 0x000000ffff0d7224 */ /* 0x000fe200078e00ff */
[----:B------:R-:W3:Y:S01]  /*63d0*/  LDCU.64 UR6, c[0x4][0x90] ;  /* 0x01001200ff0677ac */ /* 0x000ee20008000a00 */
[----:B------:R-:W4:Y:S01]  /*63e0*/  LDC.64 R2, c[0x4][R3] ;  /* 0x0100000003027b82 */ /* 0x000f220000000a00 */
[----:B------:R-:W1:Y:S01]  /*63f0*/  LDCU.64 UR4, c[0x4][0x8] ;  /* 0x01000100ff0477ac */ /* 0x000e620008000a00 */
[----:B--2---:R-:W-:Y:S01]  /*6400*/  MOV R5, UR9 ;  /* 0x0000000900057c02 */ /* 0x004fe20008000f00 */
[----:B------:R-:W-:Y:S01]  /*6410*/  IMAD.U32 R4, RZ, RZ, UR8 ;  /* 0x00000008ff047e24 */ /* 0x000fe2000f8e00ff */
[----:B---3--:R-:W-:Y:S01]  /*6420*/  MOV R7, UR7 ;  /* 0x0000000700077c02 */ /* 0x008fe20008000f00 */
[----:B------:R-:W-:Y:S01]  /*6430*/  IMAD.U32 R6, RZ, RZ, UR6 ;  /* 0x00000006ff067e24 */ /* 0x000fe2000f8e00ff */
[----:B-1----:R-:W-:Y:S01]  /*6440*/  MOV R11, UR5 ;  /* 0x00000005000b7c02 */ /* 0x002fe20008000f00 */
[----:B------:R-:W-:Y:S02]  /*6450*/  IMAD.U32 R10, RZ, RZ, UR4 ;  /* 0x00000004ff0a7e24 */ /* 0x000fe4000f8e00ff */
[----:B------:R-:W-:Y:S07]  /*6460*/  LEPC R20, `(.L_x_109) ;  /* 0x000000001014794e */ /* 0x000fee0000000000 */
[----:B----45:R-:W-:Y:S05]  /*6470*/  CALL.ABS.NOINC R2 ;  /* 0x0000000002007343 */ /* 0x030fea0003c00000 */
.L_x_109:
[----:B------:R-:W-:Y:S01]  /*6480*/  LOP3.LUT P0, RZ, R96, 0x1b0, RZ, 0xc0, !PT ;  /* 0x000001b060ff7812 */ /* 0x000fe2000780c0ff */
[----:B------:R-:W-:Y:S11]  /*6490*/  BSSY.RECONVERGENT B6, `(.L_x_110) ;  /* 0x0000013000067945 */ /* 0x000ff60003800200 */
[----:B------:R-:W-:Y:S01]  /*64a0*/  @!UPT UIADD3 URZ, UPT, UPT, URZ, URZ, URZ ;  /* 0x000000fffffff290 */ /* 0x000fe2000fffe0ff */
[----:B------:R-:W-:Y:S05]  /*64b0*/  @!P0 BRA `(.L_x_111) ;  /* 0x0000000000408947 */ /* 0x000fea0003800000 */
        /* <DEDUP_REMOVED lines=16> */
.L_x_111:
[----:B------:R-:W-:Y:S05]  /*65c0*/  BSYNC.RECONVERGENT B6 ;  /* 0x0000000000067941 */ /* 0x000fea0003800200 */
.L_x_110:
[----:B------:R-:W-:Y:S01]  /*65d0*/  R2UR UR4, R88 ;  /* 0x00000000580472ca */ /* 0x000fe200000e0000 */
[----:B------:R-:W-:Y:S01]  /*65e0*/  UISETP.NE.U32.AND UP0, UPT, UR60, URZ, UPT ;  /* 0x000000ff3c00728c */ /* 0x000fe2000bf05070 */
[----:B------:R-:W-:Y:S02]  /*65f0*/  ISETP.NE.U32.AND P4, PT, R82, RZ, PT ;  /* 0x000000ff5200720c */ /* 0x000fe40003f85070 */
[----:B------:R-:W-:Y:S01]  /*6600*/  ISETP.NE.U32.AND P2, PT, RZ, UR46, PT ;  /* 0x0000002eff007c0c */ /* 0x000fe2000bf45070 */
[----:B------:R-:W-:Y:S01]  /*6610*/  UISETP.NE.AND.EX UP1, UPT, UR61, URZ, UPT, UP0 ;  /* 0x000000ff3d00728c */ /* 0x000fe2000bf25300 */
[----:B------:R-:W-:Y:S01]  /*6620*/  ISETP.NE.AND.EX P4, PT, R83, RZ, PT, P4 ;  /* 0x000000ff5300720c */ /* 0x000fe20003f85340 */
[----:B------:R-:W-:Y:S01]  /*6630*/  UPLOP3.LUT UP0, UPT, UPT, UPT, UPT, 0x40, 0x4 ;  /* 0x000000000004789c */ /* 0x000fe20003f0e870 */
[----:B------:R-:W-:Y:S05]  /*6640*/  ISETP.NE.AND.EX P2, PT, RZ, UR47, PT, P2 ;  /* 0x0000002fff007c0c */ /* 0x000fea000bf45320 */
[----:B------:R-:W-:Y:S06]  /*6650*/  UISETP.NE.AND UP2, UPT, UR4, URZ, UPT ;  /* 0x000000ff0400728c */ /* 0x000fec000bf45270 */
[----:B------:R-:W-:Y:S05]  /*6660*/  PLOP3.LUT P1, PT, PT, PT, UP2, 0x80, 0x8 ;  /* 0x000000000008781c */ /* 0x000fea0003f2f028 */
[----:B------:R-:W-:Y:S06]  /*6670*/  @UP2 UPLOP3.LUT UP0, UPT, UPT, UPT, UP1, 0x80, 0x8 ;  /* 0x000000000008289c */ /* 0x000fec0003f0f010 */
[----:B------:R-:W-:Y:S01]  /*6680*/  PLOP3.LUT P0, PT, PT, PT, UP0, 0x80, 0x8 ;  /* 0x000000000008781c */ /* 0x000fe20003f0f008 */
[----:B------:R-:W-:Y:S01]  /*6690*/  @!UPT UIADD3 URZ, UPT, UPT, URZ, URZ, URZ ;  /* 0x000000fffffff290 */ /* 0x000fe2000fffe0ff */
[----:B------:R-:W-:Y:S11]  /*66a0*/  BRA.U !UP1, `(.L_x_112) ;  /* 0x00000001093c7547 */ /* 0x000ff6000b800000 */
[----:B------:R-:W-:Y:S01]  /*66b0*/  UISETP.NE.U32.AND UP0, UPT, UR46, URZ, UPT ;  /* 0x000000ff2e00728c */ /* 0x000fe2000bf05070 */
[----:B-1----:R-:W-:Y:S01]  /*66c0*/  HFMA2 R0, -RZ, RZ, 0, 5.9604644775390625e-08 ;  /* 0x00000001ff007431 */ /* 0x002fe200000001ff */
[----:B------:R-:W1:Y:S01]  /*66d0*/  LDCU.64 UR8, c[0x0][0x358] ;  /* 0x00006b00ff0877ac */ /* 0x000e620008000a00 */
[----:B------:R-:W-:Y:S01]  /*66e0*/  IMAD.MOV.U32 R85, RZ, RZ, 0x1 ;  /* 0x00000001ff557424 */ /* 0x000fe200078e00ff */
[----:B------:R-:W-:Y:S06]  /*66f0*/  UISETP.NE.AND.EX UP0, UPT, UR47, URZ, UPT, UP0 ;  /* 0x000000ff2f00728c */ /* 0x000fec000bf05300 */
        /* <DEDUP_REMOVED lines=9> */
[----:B--23--:R-:W-:Y:S02]  /*6790*/  @!P3 IMAD.U32 R41, RZ, RZ, UR4 ;  /* 0x00000004ff29be24 */ /* 0x00cfe4000f8e00ff */
.L_x_112:
[----:B------:R-:W-:Y:S05]  /*67a0*/  @!P4 BRA `(.L_x_113) ;  /* 0x000000000024c947 */ /* 0x000fea0003800000 */
[----:B------:R-:W-:Y:S01]  /*67b0*/  ISETP.NE.U32.AND P3, PT, R80, RZ, PT ;  /* 0x000000ff5000720c */ /* 0x000fe20003f65070 */
[----:B------:R-:W2:Y:S03]  /*67c0*/  LDCU.64 UR4, c[0x0][0x358] ;  /* 0x00006b00ff0477ac */ /* 0x000ea60008000a00 */
[----:B------:R-:W-:Y:S11]  /*67d0*/  ISETP.NE.AND.EX P3, PT, R81, RZ, PT, P3 ;  /* 0x000000ff5100720c */ /* 0x000ff60003f65330 */
[----:B------:R-:W-:Y:S02]  /*67e0*/  @!UPT UIADD3 URZ, UPT, UPT, URZ, URZ, URZ ;  /* 0x000000fffffff290 */ /* 0x000fe4000fffe0ff */
[----:B------:R-:W3:Y:S01]  /*67f0*/  @P3 LDC.64 R2, c[0x0][0x8a8] ;  /* 0x00022a00ff023b82 */ /* 0x000ee20000000a00 */
[----:B-1----:R-:W-:Y:S04]  /*6800*/  @P3 IMAD R0, R82, UR36, RZ ;  /* 0x0000002452003c24 */ /* 0x002fe8000f8e02ff */
[----:B---3--:R-:W-:Y:S05]  /*6810*/  @P3 IMAD.WIDE R2, R0, 0x4, R2 ;  /* 0x0000000400023825 */ /* 0x008fea00078e0202 */
[----:B--2--5:R2:W5:Y:S02]  /*6820*/  @P3 LDG.E R38, desc[UR4][R2.64] ;  /* 0x0000000402263981 */ /* 0x024564000c1e1900 */
[----:B--2---:R-:W3:Y:S02]  /*6830*/  @!P3 LDC R38, c[0x0][0x8a0] ;  /* 0x00022800ff26bb82 */ /* 0x004ee40000000800 */
.L_x_113:
[----:B-----5:R-:W-:Y:S01]  /*6840*/  FSETP.NEU.AND P4, PT, R41, RZ, PT ;  /* 0x000000ff2900720b */ /* 0x020fe20003f8d000 */
[----:B------:R-:W-:Y:S01]  /*6850*/  BSSY B1, `(.L_x_114) ;  /* 0x0000042000017945 */ /* 0x000fe20003800000 */
[----:B------:R-:W-:Y:S01]  /*6860*/  SEL R6, RZ, 0xffffffff, P2 ;  /* 0xffffffffff067807 */ /* 0x000fe20001000000 */
[----:B------:R-:W-:Y:S01]  /*6870*/  IMAD.MOV.U32 R100, RZ, RZ, 0x1 ;  /* 0x00000001ff647424 */ /* 0x000fe200078e00ff */
[----:B------:R-:W-:Y:S02]  /*6880*/  LOP3.LUT P3, RZ, R85, 0xff, RZ, 0xc0, !PT ;  /* 0x000000ff55ff7812 */ /* 0x000fe4000786c0ff */
[----:B------:R-:W-:Y:S02]  /*6890*/  CS2R R78, SRZ ;  /* 0x00000000004e7805 */ /* 0x000fe4000001ff00 */
[----:B------:R-:W-:Y:S02]  /*68a0*/  @P1 SEL R3, RZ, 0xffffffff, P4 ;  /* 0xffffffffff031807 */ /* 0x000fe40002000000 */
[----:B------:R-:W-:Y:S02]  /*68b0*/  CS2R R76, SRZ ;  /* 0x00000000004c7805 */ /* 0x000fe4000001ff00 */
[----:B------:R-:W-:Y:S02]  /*68c0*/  LEA R2, R93, UR44, 0x3 ;  /* 0x0000002c5d027c11 */ /* 0x000fe4000f8e18ff */
[----:B------:R-:W-:Y:S02]  /*68d0*/  CS2R R74, SRZ ;  /* 0x00000000004a7805 */ /* 0x000fe4000001ff00 */
[----:B------:R-:W-:Y:S02]  /*68e0*/  @P0 SEL R3, R6, R3, !P3 ;  /* 0x0000000306030207 */ /* 0x000fe40005800000 */
[----:B------:R-:W-:Y:S02]  /*68f0*/  CS2R R72, SRZ ;  /* 0x0000000000487805 */ /* 0x000fe4000001ff00 */
[----:B------:R-:W-:Y:S02]  /*6900*/  LEA R71, R36, UR44, 0x3 ;  /* 0x0000002c24477c11 */ /* 0x000fe4000f8e18ff */
[----:B------:R-:W-:Y:S02]  /*6910*/  @P1 LOP3.LUT R3, R3, 0x1, RZ, 0xc0, !PT ;  /* 0x0000000103031812 */ /* 0x000fe400078ec0ff */
[----:B------:R-:W-:Y:S02]  /*6920*/  SHF.L.U32 R4, R94, 0x1f, RZ ;  /* 0x0000001f5e047819 */ /* 0x000fe400000006ff */
[----:B------:R-:W-:Y:S02]  /*6930*/  ISETP.NE.U32.OR P6, PT, R3, 0x1, !P1 ;  /* 0x000000010300780c */ /* 0x000fe40004fc5470 */
[----:B------:R-:W-:Y:S02]  /*6940*/  PLOP3.LUT P2, PT, PT, PT, UP1, 0x80, 0x8 ;  /* 0x000000000008781c */ /* 0x000fe40003f4f018 */
[----:B------:R-:W-:Y:S02]  /*6950*/  LEA.HI R39, R36, R36, RZ, 0x1 ;  /* 0x0000002424277211 */ /* 0x000fe400078f08ff */
[----:B------:R-:W-:Y:S02]  /*6960*/  SEL R3, RZ, 0xffffffff, P4 ;  /* 0xffffffffff037807 */ /* 0x000fe40002000000 */
[----:B------:R-:W-:Y:S01]  /*6970*/  P2R R102, PR, RZ, 0x40 ;  /* 0x00000040ff667803 */ /* 0x000fe20000000000 */
[C---:B-1----:R-:W-:Y:S01]  /*6980*/  IMAD.SHL.U32 R0, R39.reuse, 0x80, RZ ;  /* 0x0000008027007824 */ /* 0x042fe200078e00ff */
[----:B------:R-:W-:Y:S03]  /*6990*/  LOP3.LUT R39, R39, 0xffe, RZ, 0xc0, !PT ;  /* 0x00000ffe27277812 */ /* 0x000fe600078ec0ff */
[----:B------:R-:W-:Y:S02]  /*69a0*/  @P6 SHF.L.U32 R5, R91, 0x1f, RZ ;  /* 0x0000001f5b056819 */ /* 0x000fe400000006ff */
[----:B------:R-:W-:Y:S01]  /*69b0*/  @P2 SEL R3, R6, R3, !P3 ;  /* 0x0000000306032207 */ /* 0x000fe20005800000 */
[----:B------:R-:W-:Y:S01]  /*69c0*/  IMAD.IADD R39, R36, 0x1, -R39 ;  /* 0x0000000124277824 */ /* 0x000fe200078e0a27 */
[----:B------:R-:W1:Y:S01]  /*69d0*/  @P6 SYNCS.PHASECHK.TRANS64.TRYWAIT P1, [R2+URZ+0x140], R5 ;  /* 0x00014005020065a7 */ /* 0x000e6200080211ff */
[----:B------:R-:W-:Y:S02]  /*69e0*/  LOP3.LUT R0, R0, 0xffffff00, RZ, 0xc0, !PT ;  /* 0xffffff0000007812 */ /* 0x000fe400078ec0ff */
[----:B------:R-:W-:Y:S03]  /*69f0*/  LOP3.LUT R3, R3, 0x1, RZ, 0xc0, !PT ;  /* 0x0000000103037812 */ /* 0x000fe600078ec0ff */
[----:B------:R-:W-:Y:S01]  /*6a00*/  IMAD.IADD R0, R37, 0x1, R0 ;  /* 0x0000000125007824 */ /* 0x000fe200078e0200 */
[----:B------:R-:W-:Y:S03]  /*6a10*/  ISETP.NE.U32.AND P5, PT, R3, 0x1, PT ;  /* 0x000000010300780c */ /* 0x000fe60003fa5070 */
[----:B------:R-:W-:Y:S01]  /*6a20*/  IMAD R39, R39, 0x100000, R0 ;  /* 0x0010000027277824 */ /* 0x000fe200078e0200 */
[----:B------:R-:W-:Y:S01]  /*6a30*/  P2R R101, PR, RZ, 0x20 ;  /* 0x00000020ff657803 */ /* 0x000fe20000000000 */
[----:B------:R2:W4:Y:S01]  /*6a40*/  SYNCS.PHASECHK.TRANS64.TRYWAIT P0, [R71+URZ+0x1b0], R4 ;  /* 0x0001b004470075a7 */ /* 0x00052200080011ff */
[----:B-1----:R-:W-:Y:S01]  /*6a50*/  @P6 SEL R100, RZ, 0x1, !P1 ;  /* 0x00000001ff646807 */ /* 0x002fe20004800000 */
[----:B--2---:R-:W-:Y:S06]  /*6a60*/  @!P6 BRA `(.L_x_115) ;  /* 0x000000000080e947 */ /* 0x004fec0003800000 */
[----:B------:R-:W-:Y:S01]  /*6a70*/  @P5 IMAD R6, R93, 0x1000, R84 ;  /* 0x000010005d065824 */ /* 0x000fe200078e0254 */
[----:B------:R-:W1:Y:S01]  /*6a80*/  S2R R0, SR_CgaCtaId ;  /* 0x0000000000007919 */ /* 0x000e620000008800 */
[----:B------:R-:W-:Y:S01]  /*6a90*/  ISETP.NE.AND P1, PT, R100, RZ, PT ;  /* 0x000000ff6400720c */ /* 0x000fe20003f25270 */
[----:B------:R-:W-:Y:S01]  /*6aa0*/  BSSY B0, `(.L_x_116) ;  /* 0x000000b000007945 */ /* 0x000fe20003800000 */
[----:B------:R-:W-:Y:S01]  /*6ab0*/  @P5 VIADD R5, R6, UR44 ;  /* 0x0000002c06055c36 */ /* 0x000fe20008000000 */
[----:B------:R-:W-:Y:S02]  /*6ac0*/  CS2R R74, SRZ ;  /* 0x00000000004a7805 */ /* 0x000fe4000001ff00 */
[----:B------:R-:W-:Y:S02]  /*6ad0*/  CS2R R72, SRZ ;  /* 0x0000000000487805 */ /* 0x000fe4000001ff00 */
[----:B------:R-:W-:Y:S01]  /*6ae0*/  CS2R R78, SRZ ;  /* 0x00000000004e7805 */ /* 0x000fe2000001ff00 */
[----:B------:R-:W-:Y:S01]  /*6af0*/  @P5 IMAD R5, R95, -0x10, R5 ;  /* 0xfffffff05f055824 */ /* 0x000fe200078e0205 */
[----:B------:R-:W-:Y:S04]  /*6b00*/  CS2R R76, SRZ ;  /* 0x00000000004c7805 */ /* 0x000fe8000001ff00 */
[----:B------:R-:W-:Y:S05]  /*6b10*/  @P1 BRA `(.L_x_117) ;  /* 0x00000000000c1947 */ /* 0x000fea0003800000 */
[----:B------:R-:W-:Y:S04]  /*6b20*/  SHF.L.U32 R3, R91, 0x1f, RZ ;  /* 0x0000001f5b037819 */ /* 0x000fe800000006ff */
[----:B------:R-:W2:Y:S02]  /*6b30*/  SYNCS.PHASECHK.TRANS64.TRYWAIT P1, [R2+URZ+0x140], R3 ;  /* 0x00014003020075a7 */ /* 0x000ea400080211ff */
[----:B--2---:R-:W-:Y:S05]  /*6b40*/  @!P1 BRA `(.L_x_118) ;  /* 0x0000004400889947 */ /* 0x004fea0003800000 */
.L_x_117:
[----:B------:R-:W-:Y:S05]  /*6b50*/  BSYNC B0 ;  /* 0x0000000000007941 */ /* 0x000fea0003800000 */
.L_x_116:
[----:B------:R-:W-:Y:S01]  /*6b60*/  ISETP.NE.AND P1, PT, R101, RZ, PT ;  /* 0x000000ff6500720c */ /* 0x000fe20003f25270 */
[----:B--2---:R-:W-:Y:S02]  /*6b70*/  VIADD R3, R2, 0x160 ;  /* 0x0000016002037836 */ /* 0x004fe40000000000 */
[----:B------:R-:W-:Y:S03]  /*6b80*/  VIADD R93, R93, 0x1 ;  /* 0x000000015d5d7836 */ /* 0x000fe60000000000 */
[----:B-1----:R-:W-:Y:S07]  /*6b90*/  PRMT R0, R0, 0x654, R3 ;  /* 0x0000065400007816 */ /* 0x002fee0000000003 */
[----:B------:R1:W2:Y:S04]  /*6ba0*/  @P1 LDS.128 R72, [R6+UR44+0x400] ;  /* 0x0004002c06481984 */ /* 0x0002a80008000c00 */
[----:B------:R1:W1:Y:S01]  /*6bb0*/  @P1 LDS.128 R76, [R5+0x410] ;  /* 0x00041000054c1984 */ /* 0x0002620000000c00 */
[C---:B------:R-:W-:Y:S01]  /*6bc0*/  ISETP.NE.AND P1, PT, R93.reuse, 0x4, PT ;  /* 0x000000045d00780c */ /* 0x040fe20003f25270 */
[----:B------:R-:W-:Y:S01]  /*6bd0*/  @!PT LDS RZ, [RZ] ;  /* 0x00000000fffff984 */ /* 0x000fe20000000800 */
[----:B------:R-:W-:Y:S01]  /*6be0*/  @!PT LDS RZ, [RZ] ;  /* 0x00000000fffff984 */ /* 0x000fe20000000800 */
[----:B------:R-:W-:Y:S01]  /*6bf0*/  @!PT LDS RZ, [RZ] ;  /* 0x00000000fffff984 */ /* 0x000fe20000000800 */
[----:B------:R-:W-:Y:S01]  /*6c00*/  @!PT LDS RZ, [RZ] ;  /* 0x00000000fffff984 */ /* 0x000fe20000000800 */
[----:B------:R5:W-:Y:S06]  /*6c10*/  MEMBAR.ALL.CTA ;  /* 0x0000000000007992 */ /* 0x000bec0000008000 */
[----:B-----5:R-:W5:Y:S01]  /*6c20*/  FENCE.VIEW.ASYNC.S ;  /* 0x00000000000073c6 */ /* 0x020f620000000000 */
[----:B------:R-:W-:Y:S01]  /*6c30*/  SEL R93, R93, RZ, P1 ;  /* 0x000000ff5d5d7207 */ /* 0x000fe20000800000 */
[----:B-----5:R5:W-:Y:S02]  /*6c40*/  SYNCS.ARRIVE.TRANS64.RED.A1T0 RZ, [R0+URZ], RZ ;  /* 0x000000ff00ff79a7 */ /* 0x020be400081004ff */
[----:B-----5:R-:W-:Y:S04]  /*6c50*/  SEL R0, RZ, 0x1, P1 ;  /* 0x00000001ff007807 */ /* 0x020fe80000800000 */
[----:B--2---:R-:W-:Y:S02]  /*6c60*/  LOP3.LUT R91, R91, R0, RZ, 0x3c, !PT ;  /* 0x000000005b5b7212 */ /* 0x004fe400078e3cff */
.L_x_115:
[----:B------:R-:W-:Y:S05]  /*6c70*/  BSYNC B1 ;  /* 0x0000000000017941 */ /* 0x000fea0003800000 */
.L_x_114:
[----:B------:R-:W-:Y:S04]  /*6c80*/  SHF.R.U32.HI R3, RZ, 0x15, R39 ;  /* 0x00000015ff037819 */ /* 0x000fe80000011627 */
[----:B------:R-:W-:Y:S01]  /*6c90*/  LOP3.LUT P1, RZ, R3, 0x3, R86, 0x48, !PT ;  /* 0x0000000303ff7812 */ /* 0x000fe20007824856 */
[----:B------:R-:W-:Y:S01]  /*6ca0*/  @!UPT UIADD3 URZ, UPT, UPT, URZ, URZ, URZ ;  /* 0x000000fffffff290 */ /* 0x000fe2000fffe0ff */
[----:B----4-:R-:W-:Y:S11]  /*6cb0*/  @P0 BRA `(.L_x_119) ;  /* 0x0000000000080947 */ /* 0x010ff60003800000 */
[----:B------:R-:W2:Y:S02]  /*6cc0*/  SYNCS.PHASECHK.TRANS64.TRYWAIT P0, [R71+URZ+0x1b0], R4 ;  /* 0x0001b004470075a7 */ /* 0x000ea400080011ff */
[----:B--2---:R-:W-:Y:S05]  /*6cd0*/  @!P0 BRA `(.L_x_120) ;  /* 0x0000004400388947 */ /* 0x004fea0003800000 */
.L_x_119:
[----:B------:R-:W-:Y:S05]  /*6ce0*/  @!P1 BRA `(.L_x_121) ;  /* 0x0000000000409947 */ /* 0x000fea0003800000 */
[----:B------:R-:W1:Y:S01]  /*6cf0*/  LDCU.64 UR8, c[0x4][0x78] ;  /* 0x01000f00ff0877ac */ /* 0x000e620008000a00 */
[----:B------:R-:W-:Y:S01]  /*6d00*/  MOV R3, 0x0 ;  /* 0x0000000000037802 */ /* 0x000fe20000000f00 */
[----:B------:R-:W-:Y:S02]  /*6d10*/  HFMA2 R12, -RZ, RZ, 0, 5.9604644775390625e-08 ;  /* 0x00000001ff0c7431 */ /* 0x000fe400000001ff */
[----:B------:R-:W-:Y:S02]  /*6d20*/  IMAD.MOV.U32 R8, RZ, RZ, 0x192 ;  /* 0x00000192ff087424 */ /* 0x000fe400078e00ff */
[----:B------:R-:W-:Y:S01]  /*6d30*/  IMAD.MOV.U32 R13, RZ, RZ, RZ ;  /* 0x000000ffff0d7224 */ /* 0x000fe200078e00ff */
[----:B------:R-:W4:Y:S01]  /*6d40*/  LDCU.64 UR6, c[0x4][0x80] ;  /* 0x01001000ff0677ac */ /* 0x000f220008000a00 */
[----:B------:R-:W3:Y:S01]  /*6d50*/  LDC.64 R2, c[0x4][R3] ;  /* 0x0100000003027b82 */ /* 0x000ee20000000a00 */
[----:B------:R-:W5:Y:S01]  /*6d60*/  LDCU.64 UR4, c[0x4][0x18] ;  /* 0x01000300ff0477ac */ /* 0x000f620008000a00 */
[----:B-1----:R-:W-:Y:S01]  /*6d70*/  MOV R5, UR9 ;  /* 0x0000000900057c02 */ /* 0x002fe20008000f00 */
[----:B--2---:R-:W-:Y:S01]  /*6d80*/  IMAD.U32 R4, RZ, RZ, UR8 ;  /* 0x00000008ff047e24 */ /* 0x004fe2000f8e00ff */
[----:B----4-:R-:W-:Y:S01]  /*6d90*/  MOV R7, UR7 ;  /* 0x0000000700077c02 */ /* 0x010fe20008000f00 */
[----:B------:R-:W-:Y:S01]  /*6da0*/  IMAD.U32 R6, RZ, RZ, UR6 ;  /* 0x00000006ff067e24 */ /* 0x000fe2000f8e00ff */
[----:B-----5:R-:W-:Y:S01]  /*6db0*/  MOV R11, UR5 ;  /* 0x00000005000b7c02 */ /* 0x020fe20008000f00 */
[----:B------:R-:W-:Y:S02]  /*6dc0*/  IMAD.U32 R10, RZ, RZ, UR4 ;  /* 0x00000004ff0a7e24 */ /* 0x000fe4000f8e00ff */
[----:B------:R-:W-:Y:S07]  /*6dd0*/  LEPC R20, `(.L_x_121) ;  /* 0x000000001014794e */ /* 0x000fee0000000000 */
[----:B---3--:R-:W-:Y:S05]  /*6de0*/  CALL.ABS.NOINC R2 ;  /* 0x0000000002007343 */ /* 0x008fea0003c00000 */
.L_x_121:
[-C--:B------:R-:W-:Y:S01]  /*6df0*/  F2FP.F16.E5M2.UNPACK_B R42, R72.reuse ;  /* 0x00000048ff2a723e */ /* 0x080fe200020004ff */
[----:B------:R-:W-:Y:S05]  /*6e00*/  WARPSYNC.ALL ;  /* 0x0000000000007948 */ /* 0x000fea0003800000 */
[----:B------:R-:W-:Y:S01]  /*6e10*/  R2UR UR4, R39 ;  /* 0x00000000270472ca */ /* 0x000fe200000e0000 */
[--C-:B------:R-:W-:Y:S01]  /*6e20*/  HADD2.F32 R40, -RZ, R42.reuse.H0_H0 ;  /* 0x2000002aff287230 */ /* 0x100fe20000004100 */
[----:B------:R-:W-:Y:S01]  /*6e30*/  F2FP.F16.E5M2.UNPACK_B R43, R72.H1 ;  /* 0x00000048ff2b723e */ /* 0x000fe200030004ff */
[----:B------:R-:W-:Y:S01]  /*6e40*/  HADD2.F32 R42, -RZ, R42.H1_H1 ;  /* 0x3000002aff2a7230 */ /* 0x000fe20000004100 */
[-C--:B------:R-:W-:Y:S01]  /*6e50*/  F2FP.F16.E5M2.UNPACK_B R45, R73.reuse ;  /* 0x00000049ff2d723e */ /* 0x080fe200020004ff */
[----:B------:R-:W-:Y:S01]  /*6e60*/  BSSY.RECONVERGENT B0, `(.L_x_122) ;  /* 0x0000099000007945 */ /* 0x000fe20003800200 */
[----:B------:R-:W-:Y:S01]  /*6e70*/  F2FP.F16.E5M2.UNPACK_B R47, R73.H1 ;  /* 0x00000049ff2f723e */ /* 0x000fe200030004ff */
[--C-:B------:R-:W-:Y:S01]  /*6e80*/  HADD2.F32 R44, -RZ, R43.reuse.H0_H0 ;  /* 0x2000002bff2c7230 */ /* 0x100fe20000004100 */
[-C--:B------:R-:W-:Y:S01]  /*6e90*/  F2FP.F16.E5M2.UNPACK_B R49, R74.reuse ;  /* 0x0000004aff31723e */ /* 0x080fe200020004ff */
[----:B------:R-:W-:Y:S01]  /*6ea0*/  HADD2.F32 R46, -RZ, R43.H1_H1 ;  /* 0x3000002bff2e7230 */ /* 0x000fe20000004100 */
[----:B------:R-:W-:Y:S01]  /*6eb0*/  F2FP.F16.E5M2.UNPACK_B R51, R74.H1 ;  /* 0x0000004aff33723e */ /* 0x000fe200030004ff */
[--C-:B------:R-:W-:Y:S01]  /*6ec0*/  HADD2.F32 R43, -RZ, R45.reuse.H0_H0 ;  /* 0x2000002dff2b7230 */ /* 0x100fe20000004100 */
[-C--:B------:R-:W-:Y:S01]  /*6ed0*/  F2FP.F16.E5M2.UNPACK_B R53, R75.reuse ;  /* 0x0000004bff35723e */ /* 0x080fe200020004ff */
[----:B-12---:R-:W-:Y:S01]  /*6ee0*/  LDTM.16dp32bit_t0_t15.x32 R4, tmem[UR4] ;  /* 0x00000004000479ee */ /* 0x006fe20008a80000 */
[----:B------:R-:W3:Y:S01]  /*6ef0*/  LDTM.16dp32bit_t16_t31.x32 R4, tmem[UR4+0x20] ;  /* 0x00002004000479ee */ /* 0x000ee20008aa0000 */
[----:B------:R-:W-:Y:S01]  /*6f00*/  IADD3 R112, PT, PT, R84, UR44, RZ ;  /* 0x0000002c54707c10 */ /* 0x000fe2000fffe0ff */
[----:B------:R-:W-:Y:S01]  /*6f10*/  HADD2.F32 R48, -RZ, R45.H1_H1 ;  /* 0x3000002dff307230 */ /* 0x000fe20000004100 */
[----:B------:R-:W-:Y:S01]  /*6f20*/  SHF.L.U32 R103, R90, 0x4, RZ ;  /* 0x000000045a677819 */ /* 0x000fe200000006ff */
[----:B------:R-:W-:Y:S01]  /*6f30*/  HADD2.F32 R52, -RZ, R49.H1_H1 ;  /* 0x30000031ff347230 */ /* 0x000fe20000004100 */
[----:B------:R-:W-:Y:S01]  /*6f40*/  F2FP.F16.E5M2.UNPACK_B R55, R75.H1 ;  /* 0x0000004bff37723e */ /* 0x000fe200030004ff */
[----:B------:R-:W-:Y:S01]  /*6f50*/  HADD2.F32 R56, -RZ, R53.H1_H1 ;  /* 0x30000035ff387230 */ /* 0x000fe20000004100 */
[-C--:B------:R-:W-:Y:S01]  /*6f60*/  F2FP.F16.E5M2.UNPACK_B R57, R76.reuse ;  /* 0x0000004cff39723e */ /* 0x080fe200020004ff */
[--C-:B------:R-:W-:Y:S01]  /*6f70*/  HADD2.F32 R45, -RZ, R47.reuse.H0_H0 ;  /* 0x2000002fff2d7230 */ /* 0x100fe20000004100 */
[----:B------:R-:W-:Y:S01]  /*6f80*/  F2FP.F16.E5M2.UNPACK_B R59, R76.H1 ;  /* 0x0000004cff3b723e */ /* 0x000fe200030004ff */
[----:B------:R-:W-:Y:S01]  /*6f90*/  HADD2.F32 R50, -RZ, R47.H1_H1 ;  /* 0x3000002fff327230 */ /* 0x000fe20000004100 */
[-C--:B------:R-:W-:Y:S01]  /*6fa0*/  F2FP.F16.E5M2.UNPACK_B R61, R77.reuse ;  /* 0x0000004dff3d723e */ /* 0x080fe200020004ff */
[----:B------:R-:W-:Y:S01]  /*6fb0*/  HADD2.F32 R47, -RZ, R49.H0_H0 ;  /* 0x20000031ff2f7230 */ /* 0x000fe20000004100 */
[----:B------:R-:W-:Y:S01]  /*6fc0*/  F2FP.F16.E5M2.UNPACK_B R63, R77.H1 ;  /* 0x0000004dff3f723e */ /* 0x000fe200030004ff */
[----:B------:R-:W-:Y:S01]  /*6fd0*/  HADD2.F32 R60, -RZ, R57.H1_H1 ;  /* 0x30000039ff3c7230 */ /* 0x000fe20000004100 */
[-C--:B------:R-:W-:Y:S01]  /*6fe0*/  F2FP.F16.E5M2.UNPACK_B R65, R78.reuse ;  /* 0x0000004eff41723e */ /* 0x080fe200020004ff */
[----:B------:R-:W-:Y:S01]  /*6ff0*/  HADD2.F32 R64, -RZ, R61.H1_H1 ;  /* 0x3000003dff407230 */ /* 0x000fe20000004100 */
[----:B------:R-:W-:Y:S01]  /*7000*/  F2FP.F16.E5M2.UNPACK_B R67, R78.H1 ;  /* 0x0000004eff43723e */ /* 0x000fe200030004ff */
[----:B------:R-:W-:Y:S01]  /*7010*/  HADD2.F32 R49, -RZ, R51.H0_H0 ;  /* 0x20000033ff317230 */ /* 0x000fe20000004100 */
[----:B------:R-:W-:Y:S01]  /*7020*/  ISETP.NE.AND P0, PT, R97, RZ, PT ;  /* 0x000000ff6100720c */ /* 0x000fe20003f05270 */
[----:B------:R-:W-:Y:S01]  /*7030*/  HADD2.F32 R68, -RZ, R65.H1_H1 ;  /* 0x30000041ff447230 */ /* 0x000fe20000004100 */
[----:B------:R-:W-:Y:S01]  /*7040*/  ISETP.NE.AND P6, PT, R102, RZ, PT ;  /* 0x000000ff6600720c */ /* 0x000fe20003fc5270 */
[----:B------:R-:W-:Y:S02]  /*7050*/  HADD2.F32 R54, -RZ, R51.H1_H1 ;  /* 0x30000033ff367230 */ /* 0x000fe40000004100 */
[C---:B---3--:R-:W-:Y:S01]  /*7060*/  FMUL R0, R38.reuse, R4 ;  /* 0x0000000426007220 */ /* 0x048fe20000400000 */
[C---:B------:R-:W-:Y:S01]  /*7070*/  FMUL R2, R38.reuse, R5 ;  /* 0x0000000526027220 */ /* 0x040fe20000400000 */
[C---:B------:R-:W-:Y:S01]  /*7080*/  FMUL R4, R38.reuse, R8 ;  /* 0x0000000826047220 */ /* 0x040fe20000400000 */
[C---:B------:R-:W-:Y:S01]  /*7090*/  FMUL R5, R38.reuse, R9 ;  /* 0x0000000926057220 */ /* 0x040fe20000400000 */
[C---:B------:R-:W-:Y:S01]  /*70a0*/  FFMA R0, R41.reuse, R40, R0 ;  /* 0x0000002829007223 */ /* 0x040fe20000000000 */
[C---:B------:R-:W-:Y:S01]  /*70b0*/  FFMA R2, R41.reuse, R42, R2 ;  /* 0x0000002a29027223 */ /* 0x040fe20000000002 */
[C---:B------:R-:W-:Y:S01]  /*70c0*/  FMUL R8, R38.reuse, R12 ;  /* 0x0000000c26087220 */ /* 0x040fe20000400000 */
[C---:B------:R-:W-:Y:S01]  /*70d0*/  FMUL R9, R38.reuse, R13 ;  /* 0x0000000d26097220 */ /* 0x040fe20000400000 */
[----:B------:R-:W-:Y:S02]  /*70e0*/  HADD2.F32 R51, -RZ, R53.H0_H0 ;  /* 0x20000035ff337230 */ /* 0x000fe40000004100 */
[C---:B------:R-:W-:Y:S01]  /*70f0*/  FMUL R12, R38.reuse, R16 ;  /* 0x00000010260c7220 */ /* 0x040fe20000400000 */
        /* <DEDUP_REMOVED lines=13> */
[C---:B------:R-:W-:Y:S01]  /*71d0*/  FFMA R3, R41.reuse, R44, R3 ;  /* 0x0000002c29037223 */ /* 0x040fe20000000003 */
[----:B------:R-:W-:Y:S01]  /*71e0*/  F2FP.F16.E5M2.UNPACK_B R40, R79 ;  /* 0x0000004fff28723e */ /* 0x000fe200020004ff */
[C---:B------:R-:W-:Y:S01]  /*71f0*/  FFMA R7, R41.reuse, R46, R7 ;  /* 0x0000002e29077223 */ /* 0x040fe20000000007 */
[C---:B------:R-:W-:Y:S01]  /*7200*/  FFMA R4, R41.reuse, R43, R4 ;  /* 0x0000002b29047223 */ /* 0x040fe20000000004 */
[----:B------:R-:W-:Y:S01]  /*7210*/  F2FP.F16.E5M2.UNPACK_B R42, R79.H1 ;  /* 0x0000004fff2a723e */ /* 0x000fe200030004ff */
[C---:B------:R-:W-:Y:S01]  /*7220*/  FFMA R5, R41.reuse, R48, R5 ;  /* 0x0000003029057223 */ /* 0x040fe20000000005 */
[----:B------:R-:W-:Y:S01]  /*7230*/  FFMA R6, R41, R45, R6 ;  /* 0x0000002d29067223 */ /* 0x000fe20000000006 */
[----:B------:R-:W-:Y:S01]  /*7240*/  F2FP.SATFINITE.E5M2.F32.PACK_AB_MERGE_C R99, R7, R3, RZ ;  /* 0x000000030763723e */ /* 0x000fe200048060ff */
[C---:B------:R-:W-:Y:S01]  /*7250*/  FFMA R11, R41.reuse, R50, R11 ;  /* 0x00000032290b7223 */ /* 0x040fe2000000000b */
[C---:B------:R-:W-:Y:S01]  /*7260*/  FFMA R8, R41.reuse, R47, R8 ;  /* 0x0000002f29087223 */ /* 0x040fe20000000008 */
[----:B------:R-:W-:Y:S01]  /*7270*/  FMUL R10, R38, R14 ;  /* 0x0000000e260a7220 */ /* 0x000fe20000400000 */
[----:B------:R-:W-:Y:S01]  /*7280*/  F2FP.SATFINITE.E5M2.F32.PACK_AB_MERGE_C R104, R2, R0, R99 ;  /* 0x000000000268723e */ /* 0x000fe20004806063 */
[----:B------:R-:W-:Y:S01]  /*7290*/  FFMA R9, R41, R52, R9 ;  /* 0x0000003429097223 */ /* 0x000fe20000000009 */
[----:B------:R-:W-:Y:S01]  /*72a0*/  F2FP.SATFINITE.E5M2.F32.PACK_AB_MERGE_C R105, R11, R6, RZ ;  /* 0x000000060b69723e */ /* 0x000fe200048060ff */
[----:B------:R-:W-:Y:S01]  /*72b0*/  FFMA R10, R41, R49, R10 ;  /* 0x00000031290a7223 */ /* 0x000fe2000000000a */
[----:B------:R-:W-:Y:S01]  /*72c0*/  IADD3 R99, PT, PT, R112, R103, RZ ;  /* 0x0000006770637210 */ /* 0x000fe20007ffe0ff */
[C---:B------:R-:W-:Y:S01]  /*72d0*/  FMUL R15, R38.reuse, R15 ;  /* 0x0000000f260f7220 */ /* 0x040fe20000400000 */
[--C-:B------:R-:W-:Y:S01]  /*72e0*/  HADD2.F32 R53, -RZ, R55.reuse.H0_H0 ;  /* 0x20000037ff357230 */ /* 0x100fe20000004100 */
[----:B------:R-:W-:Y:S01]  /*72f0*/  F2FP.SATFINITE.E5M2.F32.PACK_AB_MERGE_C R105, R5, R4, R105 ;  /* 0x000000040569723e */ /* 0x000fe20004806069 */
[----:B------:R-:W-:Y:S02]  /*7300*/  HADD2.F32 R58, -RZ, R55.H1_H1 ;  /* 0x30000037ff3a7230 */ /* 0x000fe40000004100 */
[C---:B------:R-:W-:Y:S01]  /*7310*/  FFMA R15, R41.reuse, R54, R15 ;  /* 0x00000036290f7223 */ /* 0x040fe2000000000f */
[C---:B------:R-:W-:Y:S01]  /*7320*/  FFMA R12, R41.reuse, R51, R12 ;  /* 0x00000033290c7223 */ /* 0x040fe2000000000c */
[C---:B------:R-:W-:Y:S01]  /*7330*/  FFMA R13, R41.reuse, R56, R13 ;  /* 0x00000038290d7223 */ /* 0x040fe2000000000d */
[----:B------:R-:W-:Y:S02]  /*7340*/  HADD2.F32 R55, -RZ, R57.H0_H0 ;  /* 0x20000039ff377230 */ /* 0x000fe40000004100 */
[C---:B------:R-:W-:Y:S01]  /*7350*/  FMUL R14, R38.reuse, R18 ;  /* 0x00000012260e7220 */ /* 0x040fe20000400000 */
[C---:B------:R-:W-:Y:S01]  /*7360*/  FMUL R19, R38.reuse, R19 ;  /* 0x0000001326137220 */ /* 0x040fe20000400000 */
[--C-:B------:R-:W-:Y:S02]  /*7370*/  HADD2.F32 R57, -RZ, R59.reuse.H0_H0 ;  /* 0x2000003bff397230 */ /* 0x100fe40000004100 */
[C---:B------:R-:W-:Y:S01]  /*7380*/  FMUL R18, R38.reuse, R22 ;  /* 0x0000001626127220 */ /* 0x040fe20000400000 */
[C---:B------:R-:W-:Y:S01]  /*7390*/  FFMA R14, R41.reuse, R53, R14 ;  /* 0x00000035290e7223 */ /* 0x040fe2000000000e */
[----:B------:R-:W-:Y:S02]  /*73a0*/  HADD2.F32 R62, -RZ, R59.H1_H1 ;  /* 0x3000003bff3e7230 */ /* 0x000fe40000004100 */
[C---:B------:R-:W-:Y:S01]  /*73b0*/  FFMA R19, R41.reuse, R58, R19 ;  /* 0x0000003a29137223 */ /* 0x040fe20000000013 */
[----:B------:R-:W-:Y:S02]  /*73c0*/  HADD2.F32 R59, -RZ, R61.H0_H0 ;  /* 0x2000003dff3b7230 */ /* 0x000fe40000004100 */
[C---:B------:R-:W-:Y:S01]  /*73d0*/  FMUL R23, R38.reuse, R23 ;  /* 0x0000001726177220 */ /* 0x040fe20000400000 */
[C---:B------:R-:W-:Y:S01]  /*73e0*/  FFMA R16, R41.reuse, R55, R16 ;  /* 0x0000003729107223 */ /* 0x040fe20000000010 */
[C---:B------:R-:W-:Y:S01]  /*73f0*/  FFMA R17, R41.reuse, R60, R17 ;  /* 0x0000003c29117223 */ /* 0x040fe20000000011 */
[--C-:B------:R-:W-:Y:S02]  /*7400*/  HADD2.F32 R61, -RZ, R63.reuse.H0_H0 ;  /* 0x2000003fff3d7230 */ /* 0x100fe40000004100 */
[C---:B------:R-:W-:Y:S01]  /*7410*/  FFMA R18, R41.reuse, R57, R18 ;  /* 0x0000003929127223 */ /* 0x040fe20000000012 */
[----:B------:R-:W-:Y:S02]  /*7420*/  HADD2.F32 R66, -RZ, R63.H1_H1 ;  /* 0x3000003fff427230 */ /* 0x000fe40000004100 */
[C---:B------:R-:W-:Y:S01]  /*7430*/  FMUL R22, R38.reuse, R26 ;  /* 0x0000001a26167220 */ /* 0x040fe20000400000 */
[----:B------:R-:W-:Y:S02]  /*7440*/  HADD2.F32 R63, -RZ, R65.H0_H0 ;  /* 0x20000041ff3f7230 */ /* 0x000fe40000004100 */
[C---:B------:R-:W-:Y:S01]  /*7450*/  FFMA R23, R41.reuse, R62, R23 ;  /* 0x0000003e29177223 */ /* 0x040fe20000000017 */
[C---:B------:R-:W-:Y:S01]  /*7460*/  FMUL R27, R38.reuse, R27 ;  /* 0x0000001b261b7220 */ /* 0x040fe20000400000 */
[C---:B------:R-:W-:Y:S01]  /*7470*/  FFMA R20, R41.reuse, R59, R20 ;  /* 0x0000003b29147223 */ /* 0x040fe20000000014 */
[C---:B------:R-:W-:Y:S01]  /*7480*/  FFMA R21, R41.reuse, R64, R21 ;  /* 0x0000004029157223 */ /* 0x040fe20000000015 */
[--C-:B------:R-:W-:Y:S02]  /*7490*/  HADD2.F32 R65, -RZ, R67.reuse.H0_H0 ;  /* 0x20000043ff417230 */ /* 0x100fe40000004100 */
[C---:B------:R-:W-:Y:S01]  /*74a0*/  FFMA R22, R41.reuse, R61, R22 ;  /* 0x0000003d29167223 */ /* 0x040fe20000000016 */
[----:B------:R-:W-:Y:S02]  /*74b0*/  HADD2.F32 R70, -RZ, R67.H1_H1 ;  /* 0x30000043ff467230 */ /* 0x000fe40000004100 */
[C---:B------:R-:W-:Y:S01]  /*74c0*/  FMUL R26, R38.reuse, R30 ;  /* 0x0000001e261a7220 */ /* 0x040fe20000400000 */
[--C-:B------:R-:W-:Y:S02]  /*74d0*/  HADD2.F32 R67, -RZ, R40.reuse.H0_H0 ;  /* 0x20000028ff437230 */ /* 0x100fe40000004100 */
[C---:B------:R-:W-:Y:S01]  /*74e0*/  FFMA R27, R41.reuse, R66, R27 ;  /* 0x00000042291b7223 */ /* 0x040fe2000000001b */
[C---:B------:R-:W-:Y:S01]  /*74f0*/  FMUL R31, R38.reuse, R31 ;  /* 0x0000001f261f7220 */ /* 0x040fe20000400000 */
[C---:B------:R-:W-:Y:S01]  /*7500*/  FFMA R24, R41.reuse, R63, R24 ;  /* 0x0000003f29187223 */ /* 0x040fe20000000018 */
[----:B------:R-:W-:Y:S02]  /*7510*/  HADD2.F32 R40, -RZ, R40.H1_H1 ;  /* 0x30000028ff287230 */ /* 0x000fe40000004100 */
[C---:B------:R-:W-:Y:S01]  /*7520*/  FFMA R25, R41.reuse, R68, R25 ;  /* 0x0000004429197223 */ /* 0x040fe20000000019 */
[--C-:B------:R-:W-:Y:S02]  /*7530*/  HADD2.F32 R69, -RZ, R42.reuse.H0_H0 ;  /* 0x2000002aff457230 */ /* 0x100fe40000004100 */
[C---:B------:R-:W-:Y:S01]  /*7540*/  FFMA R26, R41.reuse, R65, R26 ;  /* 0x00000041291a7223 */ /* 0x040fe2000000001a */
[----:B------:R-:W-:Y:S02]  /*7550*/  HADD2.F32 R42, -RZ, R42.H1_H1 ;  /* 0x3000002aff2a7230 */ /* 0x000fe40000004100 */
[C---:B------:R-:W-:Y:S01]  /*7560*/  FMUL R30, R38.reuse, R34 ;  /* 0x00000022261e7220 */ /* 0x040fe20000400000 */
[----:B------:R-:W-:Y:S01]  /*7570*/  FFMA R31, R41, R70, R31 ;  /* 0x00000046291f7223 */ /* 0x000fe2000000001f */
[----:B------:R-:W-:Y:S01]  /*7580*/  FMUL R35, R38, R35 ;  /* 0x0000002326237220 */ /* 0x000fe20000400000 */
[----:B------:R-:W-:Y:S01]  /*7590*/  F2FP.SATFINITE.E5M2.F32.PACK_AB_MERGE_C R106, R15, R10, RZ ;  /* 0x0000000a0f6a723e */ /* 0x000fe200048060ff */
[----:B------:R-:W-:Y:S01]  /*75a0*/  FFMA R28, R41, R67, R28 ;  /* 0x00000043291c7223 */ /* 0x000fe2000000001c */
[----:B------:R-:W-:Y:S01]  /*75b0*/  F2FP.SATFINITE.E5M2.F32.PACK_AB_MERGE_C R107, R19, R14, RZ ;  /* 0x0000000e136b723e */ /* 0x000fe200048060ff */
[C---:B------:R-:W-:Y:S01]  /*75c0*/  FFMA R29, R41.reuse, R40, R29 ;  /* 0x00000028291d7223 */ /* 0x040fe2000000001d */
[C---:B------:R-:W-:Y:S01]  /*75d0*/  FFMA R30, R41.reuse, R69, R30 ;  /* 0x00000045291e7223 */ /* 0x040fe2000000001e */
[----:B------:R-:W-:Y:S01]  /*75e0*/  FFMA R35, R41, R42, R35 ;  /* 0x0000002a29237223 */ /* 0x000fe20000000023 */
[----:B------:R-:W-:Y:S02]  /*75f0*/  F2FP.SATFINITE.E5M2.F32.PACK_AB_MERGE_C R106, R9, R8, R106 ;  /* 0x00000008096a723e */ /* 0x000fe4000480606a */
[----:B------:R-:W-:Y:S02]  /*7600*/  F2FP.SATFINITE.E5M2.F32.PACK_AB_MERGE_C R107, R13, R12, R107 ;  /* 0x0000000c0d6b723e */ /* 0x000fe4000480606b */
[----:B------:R-:W-:Y:S02]  /*7610*/  F2FP.SATFINITE.E5M2.F32.PACK_AB_MERGE_C R108, R23, R18, RZ ;  /* 0x00000012176c723e */ /* 0x000fe400048060ff */
[----:B------:R-:W-:Y:S01]  /*7620*/  F2FP.SATFINITE.E5M2.F32.PACK_AB_MERGE_C R109, R27, R22, RZ ;  /* 0x000000161b6d723e */ /* 0x000fe200048060ff */
[----:B------:R1:W-:Y:S01]  /*7630*/  STS.128 [R84+UR44+0x4400], R104 ;  /* 0x0044006854007988 */ /* 0x0003e20008000c2c */
[----:B------:R-:W-:Y:S02]  /*7640*/  F2FP.SATFINITE.E5M2.F32.PACK_AB_MERGE_C R113, R31, R26, RZ ;  /* 0x0000001a1f71723e */ /* 0x000fe400048060ff */
[----:B------:R-:W-:Y:S02]  /*7650*/  F2FP.SATFINITE.E5M2.F32.PACK_AB_MERGE_C R114, R35, R30, RZ ;  /* 0x0000001e2372723e */ /* 0x000fe400048060ff */
[----:B------:R-:W-:Y:S02]  /*7660*/  F2FP.SATFINITE.E5M2.F32.PACK_AB_MERGE_C R108, R17, R16, R108 ;  /* 0x00000010116c723e */ /* 0x000fe4000480606c */
[----:B------:R-:W-:Y:S02]  /*7670*/  F2FP.SATFINITE.E5M2.F32.PACK_AB_MERGE_C R109, R21, R20, R109 ;  /* 0x00000014156d723e */ /* 0x000fe4000480606d */
[----:B------:R-:W-:Y:S02]  /*7680*/  F2FP.SATFINITE.E5M2.F32.PACK_AB_MERGE_C R110, R25, R24, R113 ;  /* 0x00000018196e723e */ /* 0x000fe40004806071 */
[----:B------:R-:W-:Y:S02]  /*7690*/  F2FP.SATFINITE.E5M2.F32.PACK_AB_MERGE_C R111, R29, R28, R114 ;  /* 0x0000001c1d6f723e */ /* 0x000fe40004806072 */
[----:B------:R-:W-:Y:S02]  /*76a0*/  LEA R112, R93, UR44, 0x3 ;  /* 0x0000002c5d707c11 */ /* 0x000fe4000f8e18ff */
[----:B------:R-:W-:Y:S01]  /*76b0*/  @P6 SHF.L.U32 R113, R91, 0x1f, RZ ;  /* 0x0000001f5b716819 */ /* 0x000fe200000006ff */
[----:B------:R1:W-:Y:S01]  /*76c0*/  STS.128 [R99+0x4410], R108 ;  /* 0x0044106c63007388 */ /* 0x0003e20000000c00 */
[----:B------:R-:W-:Y:S01]  /*76d0*/  @!PT LDS RZ, [RZ] ;  /* 0x00000000fffff984 */ /* 0x000fe20000000800 */
[----:B------:R-:W-:Y:S01]  /*76e0*/  @!PT LDS RZ, [RZ] ;  /* 0x00000000fffff984 */ /* 0x000fe20000000800 */
[----:B------:R-:W-:Y:S01]  /*76f0*/  @!PT LDS RZ, [RZ] ;  /* 0x00000000fffff984 */ /* 0x000fe20000000800 */
[----:B------:R-:W-:Y:S01]  /*7700*/  @!PT LDS RZ, [RZ] ;  /* 0x00000000fffff984 */ /* 0x000fe20000000800 */
[----:B------:R2:W-:Y:S07]  /*7710*/  MEMBAR.ALL.CTA ;  /* 0x0000000000007992 */ /* 0x0005ee0000008000 */
[----:B--2---:R-:W2:Y:S02]  /*7720*/  FENCE.VIEW.ASYNC.S ;  /* 0x00000000000073c6 */ /* 0x004ea40000000000 */
[----:B--2---:R-:W-:Y:S06]  /*7730*/  BAR.SYNC.DEFER_BLOCKING 0x1, 0x80 ;  /* 0x0042000000007b1d */ /* 0x004fec0000010000 */
[----:B------:R-:W-:Y:S05]  /*7740*/  @P0 BRA `(.L_x_123) ;  /* 0x0000000000280947 */ /* 0x000fea0003800000 */
[----:B------:R-:W-:Y:S01]  /*7750*/  UIADD3 UR4, UPT, UPT, UR44, 0x4400, URZ ;  /* 0x000044002c047890 */ /* 0x000fe2000fffe0ff */
[----:B------:R-:W-:Y:S05]  /*7760*/  UMOV UR51, UR36 ;  /* 0x0000002400337c82 */ /* 0x000fea0008000000 */
[----:B------:R-:W-:Y:S01]  /*7770*/  MOV R96, UR4 ;  /* 0x0000000400607c02 */ /* 0x000fe20008000f00 */
[----:B------:R-:W-:Y:S03]  /*7780*/  UIADD3 UR4, UP0, UPT, UR62, 0x680, URZ ;  /* 0x000006803e047890 */ /* 0x000fe6000ff1e0ff */
[----:B------:R-:W-:Y:S01]  /*7790*/  R2UR UR48, R96 ;  /* 0x00000000603072ca */ /* 0x000fe200000e0000 */
[----:B------:R-:W-:Y:S11]  /*77a0*/  UIADD3.X UR5, UPT, UPT, URZ, UR63, URZ, UP0, !UPT ;  /* 0x0000003fff057290 */ /* 0x000ff600087fe4ff */
[----:B------:R-:W-:Y:S01]  /*77b0*/  @!UPT UIADD3 URZ, UPT, UPT, URZ, URZ, URZ ;  /* 0x000000fffffff290 */ /* 0x000fe2000fffe0ff */
[----:B------:R2:W-:Y:S01]  /*77c0*/  UTMASTG.3D [UR48], [UR4] ;  /* 0x00000030040073b5 */ /* 0x0005e20008010000 */
[----:B------:R0:W-:Y:S01]  /*77d0*/  UTMACMDFLUSH ;  /* 0x00000000000079b7 */ /* 0x0001e20000000000 */
[----:B--2---:R-:W-:Y:S04]  /*77e0*/  DEPBAR.LE SB0, 0x1 ;  /* 0x000080400000791a */ /* 0x004fe80000000000 */
.L_x_123:
[----:B------:R-:W-:Y:S05]  /*77f0*/  BSYNC.RECONVERGENT B0 ;  /* 0x0000000000007941 */ /* 0x000fea0003800200 */
.L_x_122:
[----:B------:R-:W-:Y:S06]  /*7800*/  BAR.SYNC.DEFER_BLOCKING 0x1, 0x80 ;  /* 0x0042000000007b1d */ /* 0x000fec0000010000 */
[----:B------:R-:W2:Y:S01]  /*7810*/  @P6 SYNCS.PHASECHK.TRANS64.TRYWAIT P0, [R112+URZ+0x140], R113 ;  /* 0x00014071700065a7 */ /* 0x000ea200080011ff */
[----:B------:R-:W-:Y:S01]  /*7820*/  BSSY B1, `(.L_x_124) ;  /* 0x0000020000017945 */ /* 0x000fe20003800000 */
[----:B--2---:R-:W-:Y:S03]  /*7830*/  @P6 SEL R100, RZ, 0x1, !P0 ;  /* 0x00000001ff646807 */ /* 0x004fe60004000000 */
[----:B------:R-:W-:Y:S05]  /*7840*/  @!P6 BRA `(.L_x_125) ;  /* 0x000000000074e947 */ /* 0x000fea0003800000 */
[----:B------:R-:W-:Y:S01]  /*7850*/  ISETP.NE.AND P1, PT, R101, RZ, PT ;  /* 0x000000ff6500720c */ /* 0x000fe20003f25270 */
[----:B------:R-:W2:Y:S01]  /*7860*/  S2R R0, SR_CgaCtaId ;  /* 0x0000000000007919 */ /* 0x000ea20000008800 */
[----:B------:R-:W-:Y:S01]  /*7870*/  ISETP.NE.AND P0, PT, R100, RZ, PT ;  /* 0x000000ff6400720c */ /* 0x000fe20003f05270 */
[----:B------:R-:W-:Y:S10]  /*7880*/  BSSY B0, `(.L_x_126) ;  /* 0x0000008000007945 */ /* 0x000ff40003800000 */
[----:B------:R-:W-:Y:S05]  /*7890*/  @P1 IMAD R2, R93, 0x1000, R84 ;  /* 0x000010005d021824 */ /* 0x000fea00078e0254 */
[----:B------:R-:W-:Y:S05]  /*78a0*/  @P1 IADD3 R4, PT, PT, R2, UR44, RZ ;  /* 0x0000002c02041c10 */ /* 0x000fea000fffe0ff */
[----:B------:R-:W-:Y:S01]  /*78b0*/  @P1 IMAD.IADD R4, R4, 0x1, R103 ;  /* 0x0000000104041824 */ /* 0x000fe200078e0267 */
[----:B------:R-:W-:Y:S06]  /*78c0*/  @P0 BRA `(.L_x_127) ;  /* 0x00000000000c0947 */ /* 0x000fec0003800000 */
[----:B------:R-:W-:Y:S04]  /*78d0*/  SHF.L.U32 R3, R91, 0x1f, RZ ;  /* 0x0000001f5b037819 */ /* 0x000fe800000006ff */
[----:B------:R-:W3:Y:S02]  /*78e0*/  SYNCS.PHASECHK.TRANS64.TRYWAIT P0, [R112+URZ+0x140], R3 ;  /* 0x00014003700075a7 */ /* 0x000ee400080011ff */
[----:B---3--:R-:W-:Y:S05]  /*78f0*/  @!P0 BRA `(.L_x_128) ;  /* 0x0000003800448947 */ /* 0x008fea0003800000 */
.L_x_127:
[----:B------:R-:W-:Y:S05]  /*7900*/  BSYNC B0 ;  /* 0x0000000000007941 */ /* 0x000fea0003800000 */
.L_x_126:
[----:B------:R-:W-:Y:S01]  /*7910*/  ISETP.NE.AND P0, PT, R101, RZ, PT ;  /* 0x000000ff6500720c */ /* 0x000fe20003f05270 */
[----:B---3--:R-:W-:Y:S02]  /*7920*/  VIADD R3, R112, 0x160 ;  /* 0x0000016070037836 */ /* 0x008fe40000000000 */
[----:B------:R-:W-:Y:S03]  /*7930*/  VIADD R93, R93, 0x1 ;  /* 0x000000015d5d7836 */ /* 0x000fe60000000000 */
[----:B--2---:R-:W-:Y:S07]  /*7940*/  PRMT R0, R0, 0x654, R3 ;  /* 0x0000065400007816 */ /* 0x004fee0000000003 */
[----:B------:R2:W3:Y:S04]  /*7950*/  @P0 LDS.128 R72, [R2+UR44+0x400] ;  /* 0x0004002c02480984 */ /* 0x0004e80008000c00 */
[----:B------:R2:W4:Y:S01]  /*7960*/  @P0 LDS.128 R76, [R4+0x410] ;  /* 0x00041000044c0984 */ /* 0x0005220000000c00 */
        /* <DEDUP_REMOVED lines=10> */
[----:B--23--:R-:W-:Y:S02]  /*7a10*/  LOP3.LUT R91, R91, R0, RZ, 0x3c, !PT ;  /* 0x000000005b5b7212 */ /* 0x00cfe400078e3cff */
.L_x_125:
[----:B------:R-:W-:Y:S05]  /*7a20*/  BSYNC B1 ;  /* 0x0000000000017941 */ /* 0x000fea0003800000 */
.L_x_124:
[----:B------:R-:W-:Y:S05]  /*7a30*/  VIADD R3, R39, 0x40 ;  /* 0x0000004027037836 */ /* 0x000fea0000000000 */
[----:B------:R-:W-:Y:S04]  /*7a40*/  SHF.R.U32.HI R3, RZ, 0x15, R3 ;  /* 0x00000015ff037819 */ /* 0x000fe80000011603 */
[----:B------:R-:W-:Y:S11]  /*7a50*/  LOP3.LUT P0, RZ, R3, 0x3, R86, 0x48, !PT ;  /* 0x0000000303ff7812 */ /* 0x000ff60007804856 */
[----:B------:R-:W-:Y:S02]  /*7a60*/  @!UPT UIADD3 URZ, UPT, UPT, URZ, URZ, URZ ;  /* 0x000000fffffff290 */ /* 0x000fe4000fffe0ff */
[----:B------:R-:W-:Y:S05]  /*7a70*/  @!P0 BRA `(.L_x_129) ;  /* 0x0000000000408947 */ /* 0x000fea0003800000 */
[----:B------:R-:W2:Y:S01]  /*7a80*/  LDCU.64 UR8, c[0x4][0x78] ;  /* 0x01000f00ff0877ac */ /* 0x000ea20008000a00 */
[----:B------:R-:W-:Y:S01]  /*7a90*/  MOV R3, 0x0 ;  /* 0x0000000000037802 */ /* 0x000fe20000000f00 */
[----:B------:R-:W-:Y:S02]  /*7aa0*/  HFMA2 R12, -RZ, RZ, 0, 5.9604644775390625e-08 ;  /* 0x00000001ff0c7431 */ /* 0x000fe400000001ff */
[----:B------:R-:W-:Y:S02]  /*7ab0*/  IMAD.MOV.U32 R8, RZ, RZ, 0x192 ;  /* 0x00000192ff087424 */ /* 0x000fe400078e00ff */
[----:B------:R-:W-:Y:S01]  /*7ac0*/  IMAD.MOV.U32 R13, RZ, RZ, RZ ;  /* 0x000000ffff0d7224 */ /* 0x000fe200078e00ff */
[----:B------:R-:W3:Y:S01]  /*7ad0*/  LDCU.64 UR6, c[0x4][0x80] ;  /* 0x01001000ff0677ac */ /* 0x000ee20008000a00 */
[----:B------:R-:W1:Y:S01]  /*7ae0*/  LDC.64 R2, c[0x4][R3] ;  /* 0x0100000003027b82 */ /* 0x000e620000000a00 */
[----:B------:R-:W5:Y:S01]  /*7af0*/  LDCU.64 UR4, c[0x4][0x18] ;  /* 0x01000300ff0477ac */ /* 0x000f620008000a00 */
[----:B--2---:R-:W-:Y:S01]  /*7b00*/  MOV R5, UR9 ;  /* 0x0000000900057c02 */ /* 0x004fe20008000f00 */
[----:B------:R-:W-:Y:S01]  /*7b10*/  IMAD.U32 R4, RZ, RZ, UR8 ;  /* 0x00000008ff047e24 */ /* 0x000fe2000f8e00ff */
[----:B---3--:R-:W-:Y:S01]  /*7b20*/  MOV R7, UR7 ;  /* 0x0000000700077c02 */ /* 0x008fe20008000f00 */
[----:B------:R-:W-:Y:S01]  /*7b30*/  IMAD.U32 R6, RZ, RZ, UR6 ;  /* 0x00000006ff067e24 */ /* 0x000fe2000f8e00ff */
[----:B-----5:R-:W-:Y:S01]  /*7b40*/  MOV R11, UR5 ;  /* 0x00000005000b7c02 */ /* 0x020fe20008000f00 */
[----:B------:R-:W-:Y:S02]  /*7b50*/  IMAD.U32 R10, RZ, RZ, UR4 ;  /* 0x00000004ff0a7e24 */ /* 0x000fe4000f8e00ff */
[----:B------:R-:W-:Y:S07]  /*7b60*/  LEPC R20, `(.L_x_129) ;  /* 0x000000001014794e */ /* 0x000fee0000000000 */
[----:B-1--4-:R-:W-:Y:S05]  /*7b70*/  CALL.ABS.NOINC R2 ;  /* 0x0000000002007343 */ /* 0x012fea0003c00000 */
.L_x_129:
        /* <DEDUP_REMOVED lines=14> */
[----:B------:R-:W-:Y:S01]  /*7c60*/  F2FP.F16.E5M2.UNPACK_B R54, R75 ;  /* 0x0000004bff36723e */ /* 0x000fe200020004ff */
[----:B------:R-:W-:Y:S01]  /*7c70*/  LDTM.16dp32bit_t0_t15.x32 R4, tmem[UR4+0x40] ;  /* 0x00004004000479ee */ /* 0x000fe20008a80000 */
[----:B------:R-:W2:Y:S01]  /*7c80*/  LDTM.16dp32bit_t16_t31.x32 R4, tmem[UR4+0x60] ;  /* 0x00006004000479ee */ /* 0x000ea20008aa0000 */
[----:B------:R-:W-:Y:S01]  /*7c90*/  HADD2.F32 R46, -RZ, R46.H1_H1 ;  /* 0x3000002eff2e7230 */ /* 0x000fe20000004100 */
[----:B----4-:R-:W-:Y:S01]  /*7ca0*/  F2FP.F16.E5M2.UNPACK_B R58, R76 ;  /* 0x0000004cff3a723e */ /* 0x010fe200020004ff */
[--C-:B------:R-:W-:Y:S01]  /*7cb0*/  HADD2.F32 R49, -RZ, R50.reuse.H0_H0 ;  /* 0x20000032ff317230 */ /* 0x100fe20000004100 */
[----:B------:R-:W-:Y:S01]  /*7cc0*/  F2FP.F16.E5M2.UNPACK_B R62, R77 ;  /* 0x0000004dff3e723e */ /* 0x000fe200020004ff */
[----:B------:R-:W-:Y:S01]  /*7cd0*/  HADD2.F32 R50, -RZ, R50.H1_H1 ;  /* 0x30000032ff327230 */ /* 0x000fe20000004100 */
[----:B------:R-:W-:Y:S01]  /*7ce0*/  F2FP.F16.E5M2.UNPACK_B R66, R78 ;  /* 0x0000004eff42723e */ /* 0x000fe200020004ff */
[--C-:B------:R-:W-:Y:S01]  /*7cf0*/  HADD2.F32 R53, -RZ, R54.reuse.H0_H0 ;  /* 0x20000036ff357230 */ /* 0x100fe20000004100 */
[----:B------:R-:W-:Y:S01]  /*7d00*/  F2FP.F16.E5M2.UNPACK_B R70, R79 ;  /* 0x0000004fff46723e */ /* 0x000fe200020004ff */
[----:B------:R-:W-:Y:S01]  /*7d10*/  HADD2.F32 R54, -RZ, R54.H1_H1 ;  /* 0x30000036ff367230 */ /* 0x000fe20000004100 */
[----:B------:R-:W-:Y:S01]  /*7d20*/  F2FP.F16.E5M2.UNPACK_B R56, R75.H1 ;  /* 0x0000004bff38723e */ /* 0x000fe200030004ff */
[--C-:B------:R-:W-:Y:S01]  /*7d30*/  HADD2.F32 R57, -RZ, R58.reuse.H0_H0 ;  /* 0x2000003aff397230 */ /* 0x100fe20000004100 */
[----:B------:R-:W-:Y:S01]  /*7d40*/  F2FP.F16.E5M2.UNPACK_B R60, R76.H1 ;  /* 0x0000004cff3c723e */ /* 0x000fe200030004ff */
[----:B------:R-:W-:Y:S01]  /*7d50*/  HADD2.F32 R58, -RZ, R58.H1_H1 ;  /* 0x3000003aff3a7230 */ /* 0x000fe20000004100 */
[----:B------:R-:W-:Y:S01]  /*7d60*/  F2FP.F16.E5M2.UNPACK_B R64, R77.H1 ;  /* 0x0000004dff40723e */ /* 0x000fe200030004ff */
[--C-:B------:R-:W-:Y:S01]  /*7d70*/  HADD2.F32 R61, -RZ, R62.reuse.H0_H0 ;  /* 0x2000003eff3d7230 */ /* 0x100fe20000004100 */
[----:B------:R-:W-:Y:S01]  /*7d80*/  F2FP.F16.E5M2.UNPACK_B R68, R78.H1 ;  /* 0x0000004eff44723e */ /* 0x000fe200030004ff */
[----:B------:R-:W-:Y:S01]  /*7d90*/  HADD2.F32 R62, -RZ, R62.H1_H1 ;  /* 0x3000003eff3e7230 */ /* 0x000fe20000004100 */
[----:B------:R-:W-:Y:S01]  /*7da0*/  ISETP.NE.AND P0, PT, R97, RZ, PT ;  /* 0x000000ff6100720c */ /* 0x000fe20003f05270 */
[--C-:B------:R-:W-:Y:S01]  /*7db0*/  HADD2.F32 R65, -RZ, R66.reuse.H0_H0 ;  /* 0x20000042ff417230 */ /* 0x100fe20000004100 */
[----:B------:R-:W-:Y:S01]  /*7dc0*/  ISETP.NE.AND P6, PT, R102, RZ, PT ;  /* 0x000000ff6600720c */ /* 0x000fe20003fc5270 */
[----:B------:R-:W-:Y:S02]  /*7dd0*/  HADD2.F32 R66, -RZ, R66.H1_H1 ;  /* 0x30000042ff427230 */ /* 0x000fe40000004100 */
[--C-:B------:R-:W-:Y:S02]  /*7de0*/  HADD2.F32 R69, -RZ, R70.reuse.H0_H0 ;  /* 0x20000046ff457230 */ /* 0x100fe40000004100 */
[C---:B--2---:R-:W-:Y:S01]  /*7df0*/  FMUL R0, R38.reuse, R4 ;  /* 0x0000000426007220 */ /* 0x044fe20000400000 */
[C---:B------:R-:W-:Y:S01]  /*7e00*/  FMUL R2, R38.reuse, R5 ;  /* 0x0000000526027220 */ /* 0x040fe20000400000 */
[C---:B------:R-:W-:Y:S01]  /*7e10*/  FMUL R4, R38.reuse, R8 ;  /* 0x0000000826047220 */ /* 0x040fe20000400000 */
[C---:B------:R-:W-:Y:S01]  /*7e20*/  FMUL R5, R38.reuse, R9 ;  /* 0x0000000926057220 */ /* 0x040fe20000400000 */
[C---:B------:R-:W-:Y:S01]  /*7e30*/  FFMA R0, R41.reuse, R40, R0 ;  /* 0x0000002829007223 */ /* 0x040fe20000000000 */
[C---:B------:R-:W-:Y:S01]  /*7e40*/  FFMA R2, R41.reuse, R43, R2 ;  /* 0x0000002b29027223 */ /* 0x040fe20000000002 */
        /* <DEDUP_REMOVED lines=10> */
[----:B------:R-:W-:Y:S02]  /*7ef0*/  HADD2.F32 R70, -RZ, R70.H1_H1 ;  /* 0x30000046ff467230 */ /* 0x000fe40000004100 */
[C---:B------:R-:W-:Y:S01]  /*7f00*/  FMUL R28, R38.reuse, R32 ;  /* 0x00000020261c7220 */ /* 0x040fe20000400000 */
[C---:B------:R-:W-:Y:S01]  /*7f10*/  FMUL R29, R38.reuse, R33 ;  /* 0x00000021261d7220 */ /* 0x040fe20000400000 */
[C---:B------:R-:W-:Y:S01]  /*7f20*/  FMUL R3, R38.reuse, R6 ;  /* 0x0000000626037220 */ /* 0x040fe20000400000 */
[C---:B------:R-:W-:Y:S01]  /*7f30*/  FMUL R7, R38.reuse, R7 ;  /* 0x0000000726077220 */ /* 0x040fe20000400000 */
[--C-:B------:R-:W-:Y:S02]  /*7f40*/  HADD2.F32 R47, -RZ, R48.reuse.H0_H0 ;  /* 0x20000030ff2f7230 */ /* 0x100fe40000004100 */
[C---:B------:R-:W-:Y:S01]  /*7f50*/  FMUL R6, R38.reuse, R10 ;  /* 0x0000000a26067220 */ /* 0x040fe20000400000 */
[C---:B------:R-:W-:Y:S01]  /*7f60*/  FFMA R3, R41.reuse, R42, R3 ;  /* 0x0000002a29037223 */ /* 0x040fe20000000003 */
[----:B------:R-:W-:Y:S02]  /*7f70*/  HADD2.F32 R48, -RZ, R48.H1_H1 ;  /* 0x30000030ff307230 */ /* 0x000fe40000004100 */
[C---:B------:R-:W-:Y:S01]  /*7f80*/  FFMA R7, R41.reuse, R44, R7 ;  /* 0x0000002c29077223 */ /* 0x040fe20000000007 */
[C---:B------:R-:W-:Y:S01]  /*7f90*/  FFMA R4, R41.reuse, R45, R4 ;  /* 0x0000002d29047223 */ /* 0x040fe20000000004 */
[C---:B------:R-:W-:Y:S01]  /*7fa0*/  FFMA R5, R41.reuse, R46, R5 ;  /* 0x0000002e29057223 */ /* 0x040fe20000000005 */
[----:B------:R-:W-:Y:S01]  /*7fb0*/  FFMA R6, R41, R47, R6 ;  /* 0x0000002f29067223 */ /* 0x000fe20000000006 */
[----:B------:R-:W-:Y:S01]  /*7fc0*/  FMUL R11, R38, R11 ;  /* 0x0000000b260b7220 */ /* 0x000fe20000400000 */
[----:B------:R-:W-:Y:S01]  /*7fd0*/  F2FP.F16.E5M2.UNPACK_B R40, R79.H1 ;  /* 0x0000004fff28723e */ /* 0x000fe200030004ff */
[--C-:B------:R-:W-:Y:S01]  /*7fe0*/  HADD2.F32 R51, -RZ, R52.reuse.H0_H0 ;  /* 0x20000034ff337230 */ /* 0x100fe20000004100 */
[----:B-1----:R-:W-:Y:S01]  /*7ff0*/  F2FP.SATFINITE.E5M2.F32.PACK_AB_MERGE_C R105, R7, R3, RZ ;  /* 0x000000030769723e */ /* 0x002fe200048060ff */
[C---:B------:R-:W-:Y:S01]  /*8000*/  FFMA R11, R41.reuse, R48, R11 ;  /* 0x00000030290b7223 */ /* 0x040fe2000000000b */
[C---:B------:R-:W-:Y:S01]  /*8010*/  FFMA R8, R41.reuse, R49, R8 ;  /* 0x0000003129087223 */ /* 0x040fe20000000008 */
[----:B------:R-:W-:Y:S01]  /*8020*/  FFMA R9, R41, R50, R9 ;  /* 0x0000003229097223 */ /* 0x000fe20000000009 */
[----:B------:R-:W-:Y:S01]  /*8030*/  F2FP.SATFINITE.E5M2.F32.PACK_AB_MERGE_C R104, R2, R0, R105 ;  /* 0x000000000268723e */ /* 0x000fe20004806069 */
[----:B------:R-:W-:Y:S01]  /*8040*/  HADD2.F32 R52, -RZ, R52.H1_H1 ;  /* 0x30000034ff347230 */ /* 0x000fe20000004100 */
[----:B------:R-:W-:Y:S01]  /*8050*/  F2FP.SATFINITE.E5M2.F32.PACK_AB_MERGE_C R106, R11, R6, RZ ;  /* 0x000000060b6a723e */ /* 0x000fe200048060ff */
[C---:B------:R-:W-:Y:S01]  /*8060*/  FMUL R10, R38.reuse, R14 ;  /* 0x0000000e260a7220 */ /* 0x040fe20000400000 */
[C---:B------:R-:W-:Y:S01]  /*8070*/  FMUL R15, R38.reuse, R15 ;  /* 0x0000000f260f7220 */ /* 0x040fe20000400000 */
[--C-:B------:R-:W-:Y:S01]  /*8080*/  HADD2.F32 R55, -RZ, R56.reuse.H0_H0 ;  /* 0x20000038ff377230 */ /* 0x100fe20000004100 */
[----:B------:R-:W-:Y:S01]  /*8090*/  F2FP.SATFINITE.E5M2.F32.PACK_AB_MERGE_C R105, R5, R4, R106 ;  /* 0x000000040569723e */ /* 0x000fe2000480606a */
[C---:B------:R-:W-:Y:S01]  /*80a0*/  FFMA R10, R41.reuse, R51, R10 ;  /* 0x00000033290a7223 */ /* 0x040fe2000000000a */
[C---:B------:R-:W-:Y:S01]  /*80b0*/  FFMA R15, R41.reuse, R52, R15 ;  /* 0x00000034290f7223 */ /* 0x040fe2000000000f */
[C---:B------:R-:W-:Y:S01]  /*80c0*/  FFMA R12, R41.reuse, R53, R12 ;  /* 0x00000035290c7223 */ /* 0x040fe2000000000c */
[C---:B------:R-:W-:Y:S01]  /*80d0*/  FFMA R13, R41.reuse, R54, R13 ;  /* 0x00000036290d7223 */ /* 0x040fe2000000000d */
[----:B------:R-:W-:Y:S02]  /*80e0*/  HADD2.F32 R56, -RZ, R56.H1_H1 ;  /* 0x30000038ff387230 */ /* 0x000fe40000004100 */
[C---:B------:R-:W-:Y:S01]  /*80f0*/  FMUL R14, R38.reuse, R18 ;  /* 0x00000012260e7220 */ /* 0x040fe20000400000 */
[C---:B------:R-:W-:Y:S01]  /*8100*/  FMUL R19, R38.reuse, R19 ;  /* 0x0000001326137220 */ /* 0x040fe20000400000 */
[--C-:B------:R-:W-:Y:S02]  /*8110*/  HADD2.F32 R59, -RZ, R60.reuse.H0_H0 ;  /* 0x2000003cff3b7230 */ /* 0x100fe40000004100 */
[C---:B------:R-:W-:Y:S01]  /*8120*/  FMUL R18, R38.reuse, R22 ;  /* 0x0000001626127220 */ /* 0x040fe20000400000 */
[C---:B------:R-:W-:Y:S01]  /*8130*/  FFMA R14, R41.reuse, R55, R14 ;  /* 0x00000037290e7223 */ /* 0x040fe2000000000e */
[----:B------:R-:W-:Y:S02]  /*8140*/  HADD2.F32 R60, -RZ, R60.H1_H1 ;  /* 0x3000003cff3c7230 */ /* 0x000fe40000004100 */
        /* <DEDUP_REMOVED lines=8> */
[C---:B------:R-:W-:Y:S01]  /*81d0*/  FFMA R23, R41.reuse, R60, R23 ;  /* 0x0000003c29177223 */ /* 0x040fe20000000017 */
[C---:B------:R-:W-:Y:S01]  /*81e0*/  FMUL R27, R38.reuse, R27 ;  /* 0x0000001b261b7220 */ /* 0x040fe20000400000 */
[C---:B------:R-:W-:Y:S01]  /*81f0*/  FFMA R20, R41.reuse, R61, R20 ;  /* 0x0000003d29147223 */ /* 0x040fe20000000014 */
[C---:B------:R-:W-:Y:S01]  /*8200*/  FFMA R21, R41.reuse, R62, R21 ;  /* 0x0000003e29157223 */ /* 0x040fe20000000015 */
[--C-:B------:R-:W-:Y:S02]  /*8210*/  HADD2.F32 R67, -RZ, R68.reuse.H0_H0 ;  /* 0x20000044ff437230 */ /* 0x100fe40000004100 */
[----:B------:R-:W-:Y:S01]  /*8220*/  FFMA R22, R41, R63, R22 ;  /* 0x0000003f29167223 */ /* 0x000fe20000000016 */
[----:B------:R-:W-:Y:S02]  /*8230*/  HADD2.F32 R68, -RZ, R68.H1_H1 ;  /* 0x30000044ff447230 */ /* 0x000fe40000004100 */
[C---:B------:R-:W-:Y:S01]  /*8240*/  FMUL R26, R38.reuse, R30 ;  /* 0x0000001e261a7220 */ /* 0x040fe20000400000 */
[----:B------:R-:W-:Y:S01]  /*8250*/  F2FP.SATFINITE.E5M2.F32.PACK_AB_MERGE_C R107, R15, R10, RZ ;  /* 0x0000000a0f6b723e */ /* 0x000fe200048060ff */
        /* <DEDUP_REMOVED lines=8> */
[----:B------:R-:W-:Y:S01]  /*82e0*/  F2FP.SATFINITE.E5M2.F32.PACK_AB_MERGE_C R106, R9, R8, R107 ;  /* 0x00000008096a723e */ /* 0x000fe2000480606b */
[----:B------:R-:W-:Y:S01]  /*82f0*/  FFMA R31, R41, R68, R31 ;  /* 0x00000044291f7223 */ /* 0x000fe2000000001f */
[----:B------:R-:W-:Y:S01]  /*8300*/  FMUL R35, R38, R35 ;  /* 0x0000002326237220 */ /* 0x000fe20000400000 */
[----:B------:R-:W-:Y:S01]  /*8310*/  F2FP.SATFINITE.E5M2.F32.PACK_AB_MERGE_C R107, R19, R14, RZ ;  /* 0x0000000e136b723e */ /* 0x000fe200048060ff */
[C---:B------:R-:W-:Y:S01]  /*8320*/  FFMA R28, R41.reuse, R69, R28 ;  /* 0x00000045291c7223 */ /* 0x040fe2000000001c */
[C---:B------:R-:W-:Y:S01]  /*8330*/  FFMA R29, R41.reuse, R70, R29 ;  /* 0x00000046291d7223 */ /* 0x040fe2000000001d */
[C---:B------:R-:W-:Y:S01]  /*8340*/  FFMA R30, R41.reuse, R43, R30 ;  /* 0x0000002b291e7223 */ /* 0x040fe2000000001e */
[----:B------:R-:W-:Y:S01]  /*8350*/  FFMA R35, R41, R40, R35 ;  /* 0x0000002829237223 */ /* 0x000fe20000000023 */
        /* <DEDUP_REMOVED lines=21> */
[----:B------:R-:W-:Y:S02]  /*84b0*/  UIADD3 UR4, UP0, UPT, UR62, 0x680, URZ ;  /* 0x000006803e047890 */ /* 0x000fe4000ff1e0ff */
[----:B------:R-:W-:Y:S02]  /*84c0*/  UIADD3 UR9, UPT, UPT, UR49, 0x40, URZ ;  /* 0x0000004031097890 */ /* 0x000fe4000fffe0ff */
[----:B------:R-:W-:Y:S02]  /*84d0*/  UIADD3 UR8, UPT, UPT, UR44, 0x5400, URZ ;  /* 0x000054002c087890 */ /* 0x000fe4000fffe0ff */
[----:B------:R-:W-:Y:S01]  /*84e0*/  UIADD3.X UR5, UPT, UPT, URZ, UR63, URZ, UP0, !UPT ;  /* 0x0000003fff057290 */ /* 0x000fe200087fe4ff */
[----:B------:R-:W-:Y:S01]  /*84f0*/  UMOV UR10, UR50 ;  /* 0x00000032000a7c82 */ /* 0x000fe20008000000 */
[----:B------:R-:W-:Y:S07]  /*8500*/  UMOV UR11, UR36 ;  /* 0x00000024000b7c82 */ /* 0x000fee0008000000 */
[----:B------:R2:W-:Y:S01]  /*8510*/  UTMASTG.3D [UR8], [UR4] ;  /* 0x00000008040073b5 */ /* 0x0005e20008010000 */
[----:B------:R0:W-:Y:S01]  /*8520*/  UTMACMDFLUSH ;  /* 0x00000000000079b7 */ /* 0x0001e20000000000 */
[----:B--2---:R-:W-:Y:S04]  /*8530*/  DEPBAR.LE SB0, 0x1 ;  /* 0x000080400000791a */ /* 0x004fe80000000000 */
.L_x_131:
[----:B------:R-:W-:Y:S05]  /*8540*/  BSYNC.RECONVERGENT B0 ;  /* 0x0000000000007941 */ /* 0x000fea0003800200 */
.L_x_130:
        /* <DEDUP_REMOVED lines=16> */
.L_x_135:
[----:B------:R-:W-:Y:S05]  /*8650*/  BSYNC B0 ;  /* 0x0000000000007941 */ /* 0x000fea0003800000 */
.L_x_134:
        /* <DEDUP_REMOVED lines=17> */
.L_x_133:
[----:B------:R-:W-:Y:S05]  /*8770*/  BSYNC B1 ;  /* 0x0000000000017941 */ /* 0x000fea0003800000 */
.L_x_132:
        /* <DEDUP_REMOVED lines=21> */
.L_x_137:
        /* <DEDUP_REMOVED lines=18> */
[----:B------:R-:W-:Y:S01]  /*89f0*/  ISETP.NE.AND P6, PT, R102, RZ, PT ;  /* 0x000000ff6600720c */ /* 0x000fe20003fc5270 */
[--C-:B------:R-:W-:Y:S01]  /*8a00*/  HADD2.F32 R49, -RZ, R50.reuse.H0_H0 ;  /* 0x20000032ff317230 */ /* 0x100fe20000004100 */
[----:B----4-:R-:W-:Y:S01]  /*8a10*/  F2FP.F16.E5M2.UNPACK_B R58, R76 ;  /* 0x0000004cff3a723e */ /* 0x010fe200020004ff */
[----:B------:R-:W-:Y:S01]  /*8a20*/  HADD2.F32 R50, -RZ, R50.H1_H1 ;  /* 0x30000032ff327230 */ /* 0x000fe20000004100 */
[----:B------:R-:W-:Y:S01]  /*8a30*/  F2FP.F16.E5M2.UNPACK_B R62, R77 ;  /* 0x0000004dff3e723e */ /* 0x000fe200020004ff */
[--C-:B------:R-:W-:Y:S01]  /*8a40*/  HADD2.F32 R53, -RZ, R54.reuse.H0_H0 ;  /* 0x20000036ff357230 */ /* 0x100fe20000004100 */
[----:B------:R-:W-:Y:S01]  /*8a50*/  F2FP.F16.E5M2.UNPACK_B R66, R78 ;  /* 0x0000004eff42723e */ /* 0x000fe200020004ff */
[----:B------:R-:W-:Y:S01]  /*8a60*/  HADD2.F32 R54, -RZ, R54.H1_H1 ;  /* 0x30000036ff367230 */ /* 0x000fe20000004100 */
[----:B------:R-:W-:Y:S01]  /*8a70*/  F2FP.F16.E5M2.UNPACK_B R70, R79 ;  /* 0x0000004fff46723e */ /* 0x000fe200020004ff */
[--C-:B------:R-:W-:Y:S01]  /*8a80*/  HADD2.F32 R57, -RZ, R58.reuse.H0_H0 ;  /* 0x2000003aff397230 */ /* 0x100fe20000004100 */
[----:B------:R-:W-:Y:S01]  /*8a90*/  F2FP.F16.E5M2.UNPACK_B R56, R75.H1 ;  /* 0x0000004bff38723e */ /* 0x000fe200030004ff */
[----:B------:R-:W-:Y:S01]  /*8aa0*/  HADD2.F32 R58, -RZ, R58.H1_H1 ;  /* 0x3000003aff3a7230 */ /* 0x000fe20000004100 */
[----:B------:R-:W-:Y:S01]  /*8ab0*/  F2FP.F16.E5M2.UNPACK_B R60, R76.H1 ;  /* 0x0000004cff3c723e */ /* 0x000fe200030004ff */
[--C-:B------:R-:W-:Y:S01]  /*8ac0*/  HADD2.F32 R61, -RZ, R62.reuse.H0_H0 ;  /* 0x2000003eff3d7230 */ /* 0x100fe20000004100 */
[----:B------:R-:W-:Y:S01]  /*8ad0*/  F2FP.F16.E5M2.UNPACK_B R64, R77.H1 ;  /* 0x0000004dff40723e */ /* 0x000fe200030004ff */
[----:B------:R-:W-:Y:S01]  /*8ae0*/  HADD2.F32 R62, -RZ, R62.H1_H1 ;  /* 0x3000003eff3e7230 */ /* 0x000fe20000004100 */
[----:B------:R-:W-:Y:S01]  /*8af0*/  F2FP.F16.E5M2.UNPACK_B R68, R78.H1 ;  /* 0x0000004eff44723e */ /* 0x000fe200030004ff */
        /* <DEDUP_REMOVED lines=112> */
[----:B------:R-:W-:Y:S02]  /*9200*/  UIADD3 UR4, UPT, UPT, UR44, 0x4400, URZ ;  /* 0x000044002c047890 */ /* 0x000fe4000fffe0ff */
[----:B------:R-:W-:Y:S01]  /*9210*/  UIADD3 UR9, UPT, UPT, UR49, 0x80, URZ ;  /* 0x0000008031097890 */ /* 0x000fe2000fffe0ff */
[----:B------:R-:W-:Y:S01]  /*9220*/  UMOV UR10, UR50 ;  /* 0x00000032000a7c82 */ /* 0x000fe20008000000 */
[----:B------:R-:W-:Y:S02]  /*9230*/  UMOV UR11, UR36 ;  /* 0x00000024000b7c82 */ /* 0x000fe40008000000 */
        /* <DEDUP_REMOVED lines=8> */
.L_x_139:
[----:B------:R-:W-:Y:S05]  /*92c0*/  BSYNC.RECONVERGENT B0 ;  /* 0x0000000000007941 */ /* 0x000fea0003800200 */
.L_x_138:
        /* <DEDUP_REMOVED lines=16> */
.L_x_143:
[----:B------:R-:W-:Y:S05]  /*93d0*/  BSYNC B0 ;  /* 0x0000000000007941 */ /* 0x000fea0003800000 */
.L_x_142:
        /* <DEDUP_REMOVED lines=17> */
.L_x_141:
[----:B------:R-:W-:Y:S05]  /*94f0*/  BSYNC B1 ;  /* 0x0000000000017941 */ /* 0x000fea0003800000 */
.L_x_140:
        /* <DEDUP_REMOVED lines=21> */
.L_x_145:
[----:B------:R-:W-:Y:S01]  /*9650*/  ISETP.NE.AND P0, PT, R97, RZ, PT ;  /* 0x000000ff6100720c */ /* 0x000fe20003f05270 */
[----:B------:R-:W-:Y:S05]  /*9660*/  WARPSYNC.ALL ;  /* 0x0000000000007948 */ /* 0x000fea0003800000 */
[----:B------:R-:W-:Y:S01]  /*9670*/  R2UR UR4, R39 ;  /* 0x00000000270472ca */ /* 0x000fe200000e0000 */
[----:B------:R-:W2:Y:S01]  /*9680*/  S2UR UR6, SR_CgaCtaId ;  /* 0x00000000000679c3 */ /* 0x000ea20000008800 */
[-C--:B------:R-:W-:Y:S01]  /*9690*/  F2FP.F16.E5M2.UNPACK_B R42, R72.reuse ;  /* 0x00000048ff2a723e */ /* 0x080fe200020004ff */
[----:B------:R-:W-:Y:S01]  /*96a0*/  BSSY.RECONVERGENT B0, `(.L_x_146) ;  /* 0x000009b000007945 */ /* 0x000fe20003800200 */
[----:B------:R-:W-:Y:S02]  /*96b0*/  F2FP.F16.E5M2.UNPACK_B R72, R72.H1 ;  /* 0x00000048ff48723e */ /* 0x000fe400030004ff */
[-C--:B------:R-:W-:Y:S01]  /*96c0*/  F2FP.F16.E5M2.UNPACK_B R46, R73.reuse ;  /* 0x00000049ff2e723e */ /* 0x080fe200020004ff */
[--C-:B------:R-:W-:Y:S01]  /*96d0*/  HADD2.F32 R40, -RZ, R42.reuse.H0_H0 ;  /* 0x2000002aff287230 */ /* 0x100fe20000004100 */
[----:B------:R-:W-:Y:S01]  /*96e0*/  F2FP.F16.E5M2.UNPACK_B R73, R73.H1 ;  /* 0x00000049ff49723e */ /* 0x000fe200030004ff */
[----:B------:R-:W-:Y:S01]  /*96f0*/  HADD2.F32 R42, -RZ, R42.H1_H1 ;  /* 0x3000002aff2a7230 */ /* 0x000fe20000004100 */
[-C--:B------:R-:W-:Y:S01]  /*9700*/  F2FP.F16.E5M2.UNPACK_B R50, R74.reuse ;  /* 0x0000004aff32723e */ /* 0x080fe200020004ff */
[----:B------:R-:W-:Y:S01]  /*9710*/  HADD2.F32 R43, -RZ, R72.H0_H0 ;  /* 0x20000048ff2b7230 */ /* 0x000fe20000004100 */
[----:B------:R-:W-:Y:S01]  /*9720*/  F2FP.F16.E5M2.UNPACK_B R74, R74.H1 ;  /* 0x0000004aff4a723e */ /* 0x000fe200030004ff */
[----:B------:R-:W-:Y:S01]  /*9730*/  LDTM.16dp32bit_t0_t15.x32 R4, tmem[UR4+0xc0] ;  /* 0x0000c004000479ee */ /* 0x000fe20008a80000 */
[----:B------:R-:W3:Y:S01]  /*9740*/  LDTM.16dp32bit_t16_t31.x32 R4, tmem[UR4+0xe0] ;  /* 0x0000e004000479ee */ /* 0x000ee20008aa0000 */
[----:B------:R-:W-:Y:S01]  /*9750*/  NOP ;  /* 0x0000000000007918 */ /* 0x000fe20000000000 */
[--C-:B------:R-:W-:Y:S01]  /*9760*/  HADD2.F32 R45, -RZ, R46.reuse.H0_H0 ;  /* 0x2000002eff2d7230 */ /* 0x100fe20000004100 */
[----:B------:R-:W-:Y:S01]  /*9770*/  R2UR UR5, R71 ;  /* 0x00000000470572ca */ /* 0x000fe200000e0000 */
[----:B------:R-:W-:Y:S01]  /*9780*/  HADD2.F32 R46, -RZ, R46.H1_H1 ;  /* 0x3000002eff2e7230 */ /* 0x000fe20000004100 */
[----:B------:R-:W-:Y:S01]  /*9790*/  F2FP.F16.E5M2.UNPACK_B R54, R75 ;  /* 0x0000004bff36723e */ /* 0x000fe200020004ff */
        /* <DEDUP_REMOVED lines=10> */
[----:B------:R-:W-:Y:S01]  /*9840*/  UIADD3 UR4, UPT, UPT, UR5, 0x1d0, URZ ;  /* 0x000001d005047890 */ /* 0x000fe2000fffe0ff */
[----:B------:R-:W-:Y:S01]  /*9850*/  HADD2.F32 R59, -RZ, R58.H1_H1 ;  /* 0x3000003aff3b7230 */ /* 0x000fe20000004100 */
[----:B------:R-:W-:Y:S01]  /*9860*/  F2FP.F16.E5M2.UNPACK_B R76, R76.H1 ;  /* 0x0000004cff4c723e */ /* 0x000fe200030004ff */
[--C-:B------:R-:W-:Y:S01]  /*9870*/  HADD2.F32 R60, -RZ, R62.reuse.H0_H0 ;  /* 0x2000003eff3c7230 */ /* 0x100fe20000004100 */
[----:B------:R-:W-:Y:S01]  /*9880*/  F2FP.F16.E5M2.UNPACK_B R77, R77.H1 ;  /* 0x0000004dff4d723e */ /* 0x000fe200030004ff */
[----:B------:R-:W-:Y:S01]  /*9890*/  HADD2.F32 R63, -RZ, R62.H1_H1 ;  /* 0x3000003eff3f7230 */ /* 0x000fe20000004100 */
[----:B------:R-:W-:Y:S01]  /*98a0*/  F2FP.F16.E5M2.UNPACK_B R78, R78.H1 ;  /* 0x0000004eff4e723e */ /* 0x000fe200030004ff */
[--C-:B------:R-:W-:Y:S01]  /*98b0*/  HADD2.F32 R64, -RZ, R66.reuse.H0_H0 ;  /* 0x20000042ff407230 */ /* 0x100fe20000004100 */
[----:B--2---:R-:W-:Y:S01]  /*98c0*/  UPRMT UR4, UR6, 0x654, UR4 ;  /* 0x0000065406047896 */ /* 0x004fe20008000004 */
        /* <DEDUP_REMOVED lines=8> */
[----:B------:R-:W-:Y:S01]  /*9950*/  SYNCS.ARRIVE.TRANS64.RED.A1T0 RZ, [UR4], RZ ;  /* 0x000000ffffff79a7 */ /* 0x000fe20008100404 */
[C---:B------:R-:W-:Y:S01]  /*9960*/  FMUL R16, R38.reuse, R16 ;  /* 0x0000001026107220 */ /* 0x040fe20000400000 */
[C---:B------:R-:W-:Y:S01]  /*9970*/  FMUL R17, R38.reuse, R17 ;  /* 0x0000001126117220 */ /* 0x040fe20000400000 */
[C---:B------:R-:W-:Y:S01]  /*9980*/  FMUL R0, R38.reuse, R20 ;  /* 0x0000001426007220 */ /* 0x040fe20000400000 */
[C---:B------:R-:W-:Y:S01]  /*9990*/  FMUL R2, R38.reuse, R21 ;  /* 0x0000001526027220 */ /* 0x040fe20000400000 */
[C---:B------:R-:W-:Y:S01]  /*99a0*/  FMUL R20, R38.reuse, R25 ;  /* 0x0000001926147220 */ /* 0x040fe20000400000 */
[----:B------:R-:W-:Y:S02]  /*99b0*/  HADD2.F32 R67, -RZ, R66.H1_H1 ;  /* 0x30000042ff437230 */ /* 0x000fe40000004100 */
[C---:B------:R-:W-:Y:S01]  /*99c0*/  FMUL R6, R38.reuse, R6 ;  /* 0x0000000626067220 */ /* 0x040fe20000400000 */
[----:B------:R-:W-:Y:S02]  /*99d0*/  HADD2.F32 R44, -RZ, R72.H1_H1 ;  /* 0x30000048ff2c7230 */ /* 0x000fe40000004100 */
[C---:B------:R-:W-:Y:S01]  /*99e0*/  FMUL R7, R38.reuse, R7 ;  /* 0x0000000726077220 */ /* 0x040fe20000400000 */
[--C-:B------:R-:W-:Y:S02]  /*99f0*/  HADD2.F32 R47, -RZ, R73.reuse.H0_H0 ;  /* 0x20000049ff2f7230 */ /* 0x100fe40000004100 */
[C---:B------:R-:W-:Y:S01]  /*9a00*/  FFMA R6, R41.reuse, R43, R6 ;  /* 0x0000002b29067223 */ /* 0x040fe20000000006 */
[--C-:B------:R-:W-:Y:S02]  /*9a10*/  HADD2.F32 R40, -RZ, R68.reuse.H0_H0 ;  /* 0x20000044ff287230 */ /* 0x100fe40000004100 */
[C---:B------:R-:W-:Y:S01]  /*9a20*/  FFMA R7, R41.reuse, R44, R7 ;  /* 0x0000002c29077223 */ /* 0x040fe20000000007 */
[C---:B------:R-:W-:Y:S01]  /*9a30*/  FFMA R8, R41.reuse, R45, R8 ;  /* 0x0000002d29087223 */ /* 0x040fe20000000008 */
[----:B------:R-:W-:Y:S01]  /*9a40*/  FFMA R9, R41, R46, R9 ;  /* 0x0000002e29097223 */ /* 0x000fe20000000009 */
[----:B------:R-:W-:Y:S02]  /*9a50*/  HADD2.F32 R43, -RZ, R68.H1_H1 ;  /* 0x30000044ff2b7230 */ /* 0x000fe40000004100 */
[C---:B------:R-:W-:Y:S01]  /*9a60*/  FMUL R10, R38.reuse, R10 ;  /* 0x0000000a260a7220 */ /* 0x040fe20000400000 */
[----:B------:R-:W-:Y:S01]  /*9a70*/  HADD2.F32 R48, -RZ, R73.H1_H1 ;  /* 0x30000049ff307230 */ /* 0x000fe20000004100 */
[----:B------:R-:W-:Y:S01]  /*9a80*/  F2FP.SATFINITE.E5M2.F32.PACK_AB_MERGE_C R100, R7, R6, RZ ;  /* 0x000000060764723e */ /* 0x000fe200048060ff */
[C---:B------:R-:W-:Y:S01]  /*9a90*/  FMUL R7, R38.reuse, R24 ;  /* 0x0000001826077220 */ /* 0x040fe20000400000 */
[----:B------:R-:W-:Y:S01]  /*9aa0*/  FFMA R10, R41, R47, R10 ;  /* 0x0000002f290a7223 */ /* 0x000fe2000000000a */
[C---:B------:R-:W-:Y:S01]  /*9ab0*/  FMUL R24, R38.reuse, R29 ;  /* 0x0000001d26187220 */ /* 0x040fe20000400000 */
[----:B------:R-:W-:Y:S01]  /*9ac0*/  F2FP.SATFINITE.E5M2.F32.PACK_AB_MERGE_C R100, R5, R4, R100 ;  /* 0x000000040564723e */ /* 0x000fe20004806064 */
[C---:B------:R-:W-:Y:S01]  /*9ad0*/  FMUL R11, R38.reuse, R11 ;  /* 0x0000000b260b7220 */ /* 0x040fe20000400000 */
[--C-:B------:R-:W-:Y:S02]  /*9ae0*/  HADD2.F32 R51, -RZ, R74.reuse.H0_H0 ;  /* 0x2000004aff337230 */ /* 0x100fe40000004100 */
[C---:B------:R-:W-:Y:S01]  /*9af0*/  FMUL R14, R38.reuse, R14 ;  /* 0x0000000e260e7220 */ /* 0x040fe20000400000 */
[----:B------:R-:W-:Y:S02]  /*9b00*/  HADD2.F32 R52, -RZ, R74.H1_H1 ;  /* 0x3000004aff347230 */ /* 0x000fe40000004100 */
[C---:B------:R-:W-:Y:S01]  /*9b10*/  FFMA R11, R41.reuse, R48, R11 ;  /* 0x00000030290b7223 */ /* 0x040fe2000000000b */
[C---:B------:R-:W-:Y:S01]  /*9b20*/  FFMA R12, R41.reuse, R49, R12 ;  /* 0x00000031290c7223 */ /* 0x040fe2000000000c */
[C---:B------:R-:W-:Y:S01]  /*9b30*/  FFMA R13, R41.reuse, R50, R13 ;  /* 0x00000032290d7223 */ /* 0x040fe2000000000d */
[----:B------:R-:W-:Y:S01]  /*9b40*/  FFMA R14, R41, R51, R14 ;  /* 0x00000033290e7223 */ /* 0x000fe2000000000e */
[C---:B------:R-:W-:Y:S01]  /*9b50*/  FMUL R15, R38.reuse, R15 ;  /* 0x0000000f260f7220 */ /* 0x040fe20000400000 */
[--C-:B------:R-:W-:Y:S01]  /*9b60*/  HADD2.F32 R55, -RZ, R75.reuse.H0_H0 ;  /* 0x2000004bff377230 */ /* 0x100fe20000004100 */
[----:B------:R-:W-:Y:S01]  /*9b70*/  F2FP.SATFINITE.E5M2.F32.PACK_AB_MERGE_C R101, R11, R10, RZ ;  /* 0x0000000a0b65723e */ /* 0x000fe200048060ff */
[----:B------:R-:W-:Y:S02]  /*9b80*/  HADD2.F32 R56, -RZ, R75.H1_H1 ;  /* 0x3000004bff387230 */ /* 0x000fe40000004100 */
[C---:B------:R-:W-:Y:S01]  /*9b90*/  FFMA R15, R41.reuse, R52, R15 ;  /* 0x00000034290f7223 */ /* 0x040fe2000000000f */
[----:B------:R-:W-:Y:S01]  /*9ba0*/  FFMA R16, R41, R53, R16 ;  /* 0x0000003529107223 */ /* 0x000fe20000000010 */
[----:B------:R-:W-:Y:S01]  /*9bb0*/  F2FP.SATFINITE.E5M2.F32.PACK_AB_MERGE_C R101, R9, R8, R101 ;  /* 0x000000080965723e */ /* 0x000fe20004806065 */
[----:B------:R-:W-:Y:S01]  /*9bc0*/  FFMA R17, R41, R54, R17 ;  /* 0x0000003629117223 */ /* 0x000fe20000000011 */
[C---:B------:R-:W-:Y:S01]  /*9bd0*/  FMUL R18, R38.reuse, R18 ;  /* 0x0000001226127220 */ /* 0x040fe20000400000 */
[----:B------:R-:W-:Y:S01]  /*9be0*/  F2FP.SATFINITE.E5M2.F32.PACK_AB_MERGE_C R102, R15, R14, RZ ;  /* 0x0000000e0f66723e */ /* 0x000fe200048060ff */
[C---:B------:R-:W-:Y:S01]  /*9bf0*/  FMUL R19, R38.reuse, R19 ;  /* 0x0000001326137220 */ /* 0x040fe20000400000 */
[--C-:B------:R-:W-:Y:S02]  /*9c00*/  HADD2.F32 R58, -RZ, R76.reuse.H0_H0 ;  /* 0x2000004cff3a7230 */ /* 0x100fe40000004100 */
[----:B------:R-:W-:Y:S01]  /*9c10*/  FFMA R18, R41, R55, R18 ;  /* 0x0000003729127223 */ /* 0x000fe20000000012 */
[----:B------:R-:W-:Y:S01]  /*9c20*/  F2FP.SATFINITE.E5M2.F32.PACK_AB_MERGE_C R102, R13, R12, R102 ;  /* 0x0000000c0d66723e */ /* 0x000fe20004806066 */
[C---:B------:R-:W-:Y:S01]  /*9c30*/  FFMA R19, R41.reuse, R56, R19 ;  /* 0x0000003829137223 */ /* 0x040fe20000000013 */
[----:B------:R-:W-:Y:S02]  /*9c40*/  HADD2.F32 R61, -RZ, R76.H1_H1 ;  /* 0x3000004cff3d7230 */ /* 0x000fe40000004100 */
[C---:B------:R-:W-:Y:S01]  /*9c50*/  FMUL R3, R38.reuse, R22 ;  /* 0x0000001626037220 */ /* 0x040fe20000400000 */
        /* <DEDUP_REMOVED lines=10> */
[C---:B------:R-:W-:Y:S01]  /*9d00*/  FMUL R23, R38.reuse, R28 ;  /* 0x0000001c26177220 */ /* 0x040fe20000400000 */
[----:B------:R-:W-:Y:S01]  /*9d10*/  F2FP.F16.E5M2.UNPACK_B R79, R79.H1 ;  /* 0x0000004fff4f723e */ /* 0x000fe200030004ff */
        /* <DEDUP_REMOVED lines=9> */
[C---:B------:R-:W-:Y:S01]  /*9db0*/  FFMA R24, R41.reuse, R67, R24 ;  /* 0x0000004329187223 */ /* 0x040fe20000000018 */
[C---:B------:R-:W-:Y:S01]  /*9dc0*/  FMUL R28, R38.reuse, R33 ;  /* 0x00000021261c7220 */ /* 0x040fe20000400000 */
[--C-:B------:R-:W-:Y:S02]  /*9dd0*/  HADD2.F32 R42, -RZ, R79.reuse.H0_H0 ;  /* 0x2000004fff2a7230 */ /* 0x100fe40000004100 */
[C---:B------:R-:W-:Y:S01]  /*9de0*/  FFMA R25, R41.reuse, R66, R25 ;  /* 0x0000004229197223 */ /* 0x040fe20000000019 */
[----:B------:R-:W-:Y:S02]  /*9df0*/  HADD2.F32 R71, -RZ, R79.H1_H1 ;  /* 0x3000004fff477230 */ /* 0x000fe40000004100 */
[C---:B------:R-:W-:Y:S01]  /*9e00*/  FMUL R29, R38.reuse, R34 ;  /* 0x00000022261d7220 */ /* 0x040fe20000400000 */
        /* <DEDUP_REMOVED lines=9> */
[----:B-1----:R-:W-:Y:S01]  /*9ea0*/  F2FP.SATFINITE.E5M2.F32.PACK_AB_MERGE_C R105, R22, R21, RZ ;  /* 0x000000151669723e */ /* 0x002fe200048060ff */
[----:B------:R1:W-:Y:S01]  /*9eb0*/  STS.128 [R84+UR44+0x5400], R100 ;  /* 0x0054006454007988 */ /* 0x0003e20008000c2c */
[----:B------:R-:W-:Y:S02]  /*9ec0*/  F2FP.SATFINITE.E5M2.F32.PACK_AB_MERGE_C R64, R26, R25, RZ ;  /* 0x000000191a40723e */ /* 0x000fe400048060ff */
[----:B------:R-:W-:Y:S02]  /*9ed0*/  F2FP.SATFINITE.E5M2.F32.PACK_AB_MERGE_C R67, R30, R29, RZ ;  /* 0x0000001d1e43723e */ /* 0x000fe400048060ff */
[----:B------:R-:W-:Y:S02]  /*9ee0*/  F2FP.SATFINITE.E5M2.F32.PACK_AB_MERGE_C R104, R2, R0, R3 ;  /* 0x000000000268723e */ /* 0x000fe40004806003 */
[----:B------:R-:W-:Y:S02]  /*9ef0*/  F2FP.SATFINITE.E5M2.F32.PACK_AB_MERGE_C R105, R20, R7, R105 ;  /* 0x000000071469723e */ /* 0x000fe40004806069 */
[----:B------:R-:W-:Y:S02]  /*9f00*/  F2FP.SATFINITE.E5M2.F32.PACK_AB_MERGE_C R106, R24, R23, R64 ;  /* 0x00000017186a723e */ /* 0x000fe40004806040 */
[----:B------:R-:W-:Y:S02]  /*9f10*/  F2FP.SATFINITE.E5M2.F32.PACK_AB_MERGE_C R107, R28, R27, R67 ;  /* 0x0000001b1c6b723e */ /* 0x000fe40004806043 */
[----:B------:R-:W-:Y:S03]  /*9f20*/  IADD3 R36, PT, PT, R36, 0x1, RZ ;  /* 0x0000000124247810 */ /* 0x000fe60007ffe0ff */
        /* <DEDUP_REMOVED lines=18> */
.L_x_147:
[----:B------:R-:W-:Y:S05]  /*a050*/  BSYNC.RECONVERGENT B0 ;  /* 0x0000000000007941 */ /* 0x000fea0003800200 */
.L_x_146:
[----:B------:R-:W-:Y:S01]  /*a060*/  R2UR UR4, R87 ;  /* 0x00000000570472ca */ /* 0x000fe200000e0000 */
[----:B------:R-:W-:Y:S01]  /*a070*/  BAR.SYNC.DEFER_BLOCKING 0x1, 0x80 ;  /* 0x0042000000007b1d */ /* 0x000fe20000010000 */
[C---:B------:R-:W-:Y:S01]  /*a080*/  ISETP.NE.AND P0, PT, R89.reuse, 0x2, PT ;  /* 0x000000025900780c */ /* 0x040fe20003f05270 */
[----:B------:R-:W-:Y:S01]  /*a090*/  UISETP.NE.AND UP0, UPT, UR45, URZ, UPT ;  /* 0x000000ff2d00728c */ /* 0x000fe2000bf05270 */
[----:B------:R-:W-:Y:S01]  /*a0a0*/  ISETP.NE.AND P1, PT, R36, 0x4, PT ;  /* 0x000000042400780c */ /* 0x000fe20003f25270 */
[----:B------:R-:W-:Y:S01]  /*a0b0*/  UIADD3 UR31, UPT, UPT, UR37, UR59, URZ ;  /* 0x0000003b251f7290 */ /* 0x000fe2000fffe0ff */
[----:B------:R-:W-:Y:S02]  /*a0c0*/  SEL R5, RZ, 0x1, P0 ;  /* 0x00000001ff057807 */ /* 0x000fe40000000000 */
[----:B------:R-:W-:Y:S02]  /*a0d0*/  SEL R3, RZ, 0x1, P1 ;  /* 0x00000001ff037807 */ /* 0x000fe40000800000 */
[----:B------:R-:W-:Y:S02]  /*a0e0*/  LOP3.LUT R92, R92, R5, RZ, 0x3c, !PT ;  /* 0x000000055c5c7212 */ /* 0x000fe400078e3cff */
[----:B------:R-:W-:Y:S01]  /*a0f0*/  LOP3.LUT R94, R94, R3, RZ, 0x3c, !PT ;  /* 0x000000035e5e7212 */ /* 0x000fe200078e3cff */
[----:B------:R-:W-:Y:S01]  /*a100*/  UIADD3 UR30, UPT, UPT, UR38, UR4, URZ ;  /* 0x00000004261e7290 */ /* 0x000fe2000fffe0ff */
[----:B------:R-:W-:Y:S02]  /*a110*/  SEL R89, R89, RZ, P0 ;  /* 0x000000ff59597207 */ /* 0x000fe40000000000 */
[----:B------:R-:W-:Y:S01]  /*a120*/  SEL R36, R36, RZ, P1 ;  /* 0x000000ff24247207 */ /* 0x000fe20000800000 */
[----:B------:R-:W-:Y:S01]  /*a130*/  UMOV UR36, UR58 ;  /* 0x0000003a00247c82 */ /* 0x000fe20008000000 */
[----:B------:R-:W-:Y:S07]  /*a140*/  BRA.U UP0, `(.L_x_148) ;  /* 0xffffffb900e07547 */ /* 0x000fee000b83ffff */
[----:B------:R-:W-:Y:S05]  /*a150*/  EXIT ;  /* 0x000000000000794d */ /* 0x000fea0003800000 */
.L_x_25:
[----:B-1----:R1:W3:Y:S02]  /*a160*/  SYNCS.PHASECHK.TRANS64.TRYWAIT P0, [R0+URZ+0x200], R3 ;  /* 0x00020003000075a7 */ /* 0x0022e400080011ff */
[----:B---3--:R-:W-:Y:S05]  /*a170*/  @!P0 NANOSLEEP.SYNCS 0x989680 ;  /* 0x009896800000895d */ /* 0x008fea0003900000 */
[----:B------:R-:W3:Y:S02]  /*a180*/  @!P0 SYNCS.PHASECHK.TRANS64 P0, [R0+URZ+0x200], R3 ;  /* 0x00020003000085a7 */ /* 0x000ee400080010ff */
[----:B---3--:R-:W-:Y:S05]  /*a190*/  @!P0 BRA `(.L_x_25) ;  /* 0xfffffffc00f08947 */ /* 0x008fea000383ffff */
[----:B------:R-:W-:Y:S05]  /*a1a0*/  BRA `(.L_x_149) ;  /* 0xffffff7800487947 */ /* 0x000fea000383ffff */
.L_x_28:
[----:B-1----:R-:W-:-:S07]  /*a1b0*/  MOV R0, UR33 ;  /* 0x0000002100007c02 */ /* 0x002fce0008000f00 */
.L_x_150:
[----:B-1----:R1:W3:Y:S02]  /*a1c0*/  SYNCS.PHASECHK.TRANS64.TRYWAIT P0, [R0+URZ+0xa0], R3 ;  /* 0x0000a003000075a7 */ /* 0x0022e400080011ff */
[----:B---3--:R-:W-:Y:S05]  /*a1d0*/  @!P0 NANOSLEEP.SYNCS 0x989680 ;  /* 0x009896800000895d */ /* 0x008fea0003900000 */
[----:B------:R-:W3:Y:S02]  /*a1e0*/  @!P0 SYNCS.PHASECHK.TRANS64 P0, [R0+URZ+0xa0], R3 ;  /* 0x0000a003000085a7 */ /* 0x000ee400080010ff */
[----:B---3--:R-:W-:Y:S05]  /*a1f0*/  @!P0 BRA `(.L_x_150) ;  /* 0xfffffffc00f08947 */ /* 0x008fea000383ffff */
[----:B------:R-:W-:Y:S05]  /*a200*/  BRA `(.L_x_27) ;  /* 0xffffff7800887947 */ /* 0x000fea000383ffff */
.L_x_35:
[----:B-1----:R-:W-:-:S07]  /*a210*/  MOV R0, UR9 ;  /* 0x0000000900007c02 */ /* 0x002fce0008000f00 */
.L_x_151:
[----:B-1----:R1:W3:Y:S02]  /*a220*/  SYNCS.PHASECHK.TRANS64.TRYWAIT P0, [R0+URZ+0xa0], R3 ;  /* 0x0000a003000075a7 */ /* 0x0022e400080011ff */
[----:B---3--:R-:W-:Y:S05]  /*a230*/  @!P0 NANOSLEEP.SYNCS 0x989680 ;  /* 0x009896800000895d */ /* 0x008fea0003900000 */
[----:B------:R-:W3:Y:S02]  /*a240*/  @!P0 SYNCS.PHASECHK.TRANS64 P0, [R0+URZ+0xa0], R3 ;  /* 0x0000a003000085a7 */ /* 0x000ee400080010ff */
[----:B---3--:R-:W-:Y:S05]  /*a250*/  @!P0 BRA `(.L_x_151) ;  /* 0xfffffffc00f08947 */ /* 0x008fea000383ffff */
[----:B------:R-:W-:Y:S05]  /*a260*/  BRA `(.L_x_34) ;  /* 0xffffff7c00447947 */ /* 0x000fea000383ffff */
.L_x_40:
[----:B-1----:R1:W3:Y:S02]  /*a270*/  SYNCS.PHASECHK.TRANS64.TRYWAIT P0, [R3+URZ+0x190], R0 ;  /* 0x00019000030075a7 */ /* 0x0022e400080011ff */
[----:B---3--:R-:W-:Y:S05]  /*a280*/  @!P0 NANOSLEEP.SYNCS 0x989680 ;  /* 0x009896800000895d */ /* 0x008fea0003900000 */
[----:B------:R-:W3:Y:S02]  /*a290*/  @!P0 SYNCS.PHASECHK.TRANS64 P0, [R3+URZ+0x190], R0 ;  /* 0x00019000030085a7 */ /* 0x000ee400080010ff */
[----:B---3--:R-:W-:Y:S05]  /*a2a0*/  @!P0 BRA `(.L_x_40) ;  /* 0xfffffffc00f08947 */ /* 0x008fea000383ffff */
[----:B------:R-:W-:Y:S05]  /*a2b0*/  BRA `(.L_x_152) ;  /* 0xffffff7c00e47947 */ /* 0x000fea000383ffff */
.L_x_44:
[----:B-1----:R-:W-:-:S07]  /*a2c0*/  MOV R0, UR4 ;  /* 0x0000000400007c02 */ /* 0x002fce0008000f00 */
.L_x_153:
[----:B-1----:R1:W3:Y:S02]  /*a2d0*/  SYNCS.PHASECHK.TRANS64.TRYWAIT P0, [R0+URZ], R3 ;  /* 0x00000003000075a7 */ /* 0x0022e400080011ff */
[----:B---3--:R-:W-:Y:S05]  /*a2e0*/  @!P0 NANOSLEEP.SYNCS 0x989680 ;  /* 0x009896800000895d */ /* 0x008fea0003900000 */
[----:B------:R-:W3:Y:S02]  /*a2f0*/  @!P0 SYNCS.PHASECHK.TRANS64 P0, [R0+URZ], R3 ;  /* 0x00000003000085a7 */ /* 0x000ee400080010ff */
[----:B---3--:R-:W-:Y:S05]  /*a300*/  @!P0 BRA `(.L_x_153) ;  /* 0xfffffffc00f08947 */ /* 0x008fea000383ffff */
[----:B------:R-:W-:Y:S05]  /*a310*/  BRA `(.L_x_154) ;  /* 0xffffff84008c7947 */ /* 0x000fea000383ffff */
.L_x_45:
[----:B------:R-:W-:-:S07]  /*a320*/  MOV R0, UR5 ;  /* 0x0000000500007c02 */ /* 0x000fce0008000f00 */
.L_x_155:
[----:B-1----:R1:W3:Y:S02]  /*a330*/  SYNCS.PHASECHK.TRANS64.TRYWAIT P0, [R0+URZ], R3 ;  /* 0x00000003000075a7 */ /* 0x0022e400080011ff */
[----:B---3--:R-:W-:Y:S05]  /*a340*/  @!P0 NANOSLEEP.SYNCS 0x989680 ;  /* 0x009896800000895d */ /* 0x008fea0003900000 */
[----:B------:R-:W3:Y:S02]  /*a350*/  @!P0 SYNCS.PHASECHK.TRANS64 P0, [R0+URZ], R3 ;  /* 0x00000003000085a7 */ /* 0x000ee400080010ff */
[----:B---3--:R-:W-:Y:S05]  /*a360*/  @!P0 BRA `(.L_x_155) ;  /* 0xfffffffc00f08947 */ /* 0x008fea000383ffff */
[----:B------:R-:W-:Y:S05]  /*a370*/  BRA `(.L_x_156) ;  /* 0xffffff8400987947 */ /* 0x000fea000383ffff */
.L_x_46:
[----:B------:R-:W-:-:S07]  /*a380*/  MOV R0, UR5 ;  /* 0x0000000500007c02 */ /* 0x000fce0008000f00 */
.L_x_157:
[----:B-1----:R1:W3:Y:S02]  /*a390*/  SYNCS.PHASECHK.TRANS64.TRYWAIT P0, [R0+URZ], R3 ;  /* 0x00000003000075a7 */ /* 0x0022e400080011ff */
[----:B---3--:R-:W-:Y:S05]  /*a3a0*/  @!P0 NANOSLEEP.SYNCS 0x989680 ;  /* 0x009896800000895d */ /* 0x008fea0003900000 */
[----:B------:R-:W3:Y:S02]  /*a3b0*/  @!P0 SYNCS.PHASECHK.TRANS64 P0, [R0+URZ], R3 ;  /* 0x00000003000085a7 */ /* 0x000ee400080010ff */
[----:B---3--:R-:W-:Y:S05]  /*a3c0*/  @!P0 BRA `(.L_x_157) ;  /* 0xfffffffc00f08947 */ /* 0x008fea000383ffff */
[----:B------:R-:W-:Y:S05]  /*a3d0*/  BRA `(.L_x_158) ;  /* 0xffffff8400a47947 */ /* 0x000fea000383ffff */
.L_x_47:
[----:B------:R-:W-:-:S07]  /*a3e0*/  MOV R0, UR5 ;  /* 0x0000000500007c02 */ /* 0x000fce0008000f00 */
.L_x_159:
[----:B-1----:R1:W3:Y:S02]  /*a3f0*/  SYNCS.PHASECHK.TRANS64.TRYWAIT P0, [R0+URZ], R3 ;  /* 0x00000003000075a7 */ /* 0x0022e400080011ff */
[----:B---3--:R-:W-:Y:S05]  /*a400*/  @!P0 NANOSLEEP.SYNCS 0x989680 ;  /* 0x009896800000895d */ /* 0x008fea0003900000 */
[----:B------:R-:W3:Y:S02]  /*a410*/  @!P0 SYNCS.PHASECHK.TRANS64 P0, [R0+URZ], R3 ;  /* 0x00000003000085a7 */ /* 0x000ee400080010ff */
[----:B---3--:R-:W-:Y:S05]  /*a420*/  @!P0 BRA `(.L_x_159) ;  /* 0xfffffffc00f08947 */ /* 0x008fea000383ffff */
[----:B------:R-:W-:Y:S05]  /*a430*/  BRA `(.L_x_160) ;  /* 0xffffff8400b07947 */ /* 0x000fea000383ffff */
.L_x_48:
[----:B------:R-:W-:-:S07]  /*a440*/  MOV R0, UR5 ;  /* 0x0000000500007c02 */ /* 0x000fce0008000f00 */
.L_x_161:
[----:B-1----:R1:W3:Y:S02]  /*a450*/  SYNCS.PHASECHK.TRANS64.TRYWAIT P0, [R0+URZ], R3 ;  /* 0x00000003000075a7 */ /* 0x0022e400080011ff */
[----:B---3--:R-:W-:Y:S05]  /*a460*/  @!P0 NANOSLEEP.SYNCS 0x989680 ;  /* 0x009896800000895d */ /* 0x008fea0003900000 */
[----:B------:R-:W3:Y:S02]  /*a470*/  @!P0 SYNCS.PHASECHK.TRANS64 P0, [R0+URZ], R3 ;  /* 0x00000003000085a7 */ /* 0x000ee400080010ff */
[----:B---3--:R-:W-:Y:S05]  /*a480*/  @!P0 BRA `(.L_x_161) ;  /* 0xfffffffc00f08947 */ /* 0x008fea000383ffff */
[----:B------:R-:W-:Y:S05]  /*a490*/  BRA `(.L_x_162) ;  /* 0xffffff8400bc7947 */ /* 0x000fea000383ffff */
.L_x_49:
[----:B------:R-:W-:-:S07]  /*a4a0*/  MOV R0, UR5 ;  /* 0x0000000500007c02 */ /* 0x000fce0008000f00 */
.L_x_163:
[----:B-1----:R1:W3:Y:S02]  /*a4b0*/  SYNCS.PHASECHK.TRANS64.TRYWAIT P0, [R0+URZ], R3 ;  /* 0x00000003000075a7 */ /* 0x0022e400080011ff */
[----:B---3--:R-:W-:Y:S05]  /*a4c0*/  @!P0 NANOSLEEP.SYNCS 0x989680 ;  /* 0x009896800000895d */ /* 0x008fea0003900000 */
[----:B------:R-:W3:Y:S02]  /*a4d0*/  @!P0 SYNCS.PHASECHK.TRANS64 P0, [R0+URZ], R3 ;  /* 0x00000003000085a7 */ /* 0x000ee400080010ff */
[----:B---3--:R-:W-:Y:S05]  /*a4e0*/  @!P0 BRA `(.L_x_163) ;  /* 0xfffffffc00f08947 */ /* 0x008fea000383ffff */
[----:B------:R-:W-:Y:S05]  /*a4f0*/  BRA `(.L_x_164) ;  /* 0xffffff8400c87947 */ /* 0x000fea000383ffff */
.L_x_50:
[----:B------:R-:W-:-:S07]  /*a500*/  MOV R0, UR5 ;  /* 0x0000000500007c02 */ /* 0x000fce0008000f00 */
.L_x_165:
[----:B-1----:R1:W3:Y:S02]  /*a510*/  SYNCS.PHASECHK.TRANS64.TRYWAIT P0, [R0+URZ], R3 ;  /* 0x00000003000075a7 */ /* 0x0022e400080011ff */
[----:B---3--:R-:W-:Y:S05]  /*a520*/  @!P0 NANOSLEEP.SYNCS 0x989680 ;  /* 0x009896800000895d */ /* 0x008fea0003900000 */
[----:B------:R-:W3:Y:S02]  /*a530*/  @!P0 SYNCS.PHASECHK.TRANS64 P0, [R0+URZ], R3 ;  /* 0x00000003000085a7 */ /* 0x000ee400080010ff */
[----:B---3--:R-:W-:Y:S05]  /*a540*/  @!P0 BRA `(.L_x_165) ;  /* 0xfffffffc00f08947 */ /* 0x008fea000383ffff */
[----:B------:R-:W-:Y:S05]  /*a550*/  BRA `(.L_x_166) ;  /* 0xffffff8400d47947 */ /* 0x000fea000383ffff */
.L_x_51:
[----:B------:R-:W-:-:S07]  /*a560*/  MOV R0, UR5 ;  /* 0x0000000500007c02 */ /* 0x000fce0008000f00 */
.L_x_167:
[----:B-1----:R1:W3:Y:S02]  /*a570*/  SYNCS.PHASECHK.TRANS64.TRYWAIT P0, [R0+URZ], R3 ;  /* 0x00000003000075a7 */ /* 0x0022e400080011ff */
[----:B---3--:R-:W-:Y:S05]  /*a580*/  @!P0 NANOSLEEP.SYNCS 0x989680 ;  /* 0x009896800000895d */ /* 0x008fea0003900000 */
[----:B------:R-:W3:Y:S02]  /*a590*/  @!P0 SYNCS.PHASECHK.TRANS64 P0, [R0+URZ], R3 ;  /* 0x00000003000085a7 */ /* 0x000ee400080010ff */
[----:B---3--:R-:W-:Y:S05]  /*a5a0*/  @!P0 BRA `(.L_x_167) ;  /* 0xfffffffc00f08947 */ /* 0x008fea000383ffff */
[----:B------:R-:W-:Y:S05]  /*a5b0*/  BRA `(.L_x_168) ;  /* 0xffffff8400e07947 */ /* 0x000fea000383ffff */
.L_x_52:
[----:B------:R-:W-:-:S07]  /*a5c0*/  MOV R0, UR5 ;  /* 0x0000000500007c02 */ /* 0x000fce0008000f00 */
.L_x_169:
[----:B-1----:R1:W3:Y:S02]  /*a5d0*/  SYNCS.PHASECHK.TRANS64.TRYWAIT P0, [R0+URZ], R3 ;  /* 0x00000003000075a7 */ /* 0x0022e400080011ff */
[----:B---3--:R-:W-:Y:S05]  /*a5e0*/  @!P0 NANOSLEEP.SYNCS 0x989680 ;  /* 0x009896800000895d */ /* 0x008fea0003900000 */
[----:B------:R-:W3:Y:S02]  /*a5f0*/  @!P0 SYNCS.PHASECHK.TRANS64 P0, [R0+URZ], R3 ;  /* 0x00000003000085a7 */ /* 0x000ee400080010ff */
[----:B---3--:R-:W-:Y:S05]  /*a600*/  @!P0 BRA `(.L_x_169) ;  /* 0xfffffffc00f08947 */ /* 0x008fea000383ffff */
[----:B------:R-:W-:Y:S05]  /*a610*/  BRA `(.L_x_170) ;  /* 0xffffff8400ec7947 */ /* 0x000fea000383ffff */
.L_x_53:
[----:B------:R-:W-:-:S07]  /*a620*/  MOV R0, UR5 ;  /* 0x0000000500007c02 */ /* 0x000fce0008000f00 */
.L_x_171:
[----:B-1----:R1:W3:Y:S02]  /*a630*/  SYNCS.PHASECHK.TRANS64.TRYWAIT P0, [R0+URZ], R3 ;  /* 0x00000003000075a7 */ /* 0x0022e400080011ff */
[----:B---3--:R-:W-:Y:S05]  /*a640*/  @!P0 NANOSLEEP.SYNCS 0x989680 ;  /* 0x009896800000895d */ /* 0x008fea0003900000 */
[----:B------:R-:W3:Y:S02]  /*a650*/  @!P0 SYNCS.PHASECHK.TRANS64 P0, [R0+URZ], R3 ;  /* 0x00000003000085a7 */ /* 0x000ee400080010ff */
[----:B---3--:R-:W-:Y:S05]  /*a660*/  @!P0 BRA `(.L_x_171) ;  /* 0xfffffffc00f08947 */ /* 0x008fea000383ffff */
[----:B------:R-:W-:Y:S05]  /*a670*/  BRA `(.L_x_172) ;  /* 0xffffff8400f87947 */ /* 0x000fea000383ffff */
.L_x_54:
[----:B------:R-:W-:-:S07]  /*a680*/  MOV R0, UR5 ;  /* 0x0000000500007c02 */ /* 0x000fce0008000f00 */
.L_x_173:
[----:B-1----:R1:W3:Y:S02]  /*a690*/  SYNCS.PHASECHK.TRANS64.TRYWAIT P0, [R0+URZ], R3 ;  /* 0x00000003000075a7 */ /* 0x0022e400080011ff */
[----:B---3--:R-:W-:Y:S05]  /*a6a0*/  @!P0 NANOSLEEP.SYNCS 0x989680 ;  /* 0x009896800000895d */ /* 0x008fea0003900000 */
[----:B------:R-:W3:Y:S02]  /*a6b0*/  @!P0 SYNCS.PHASECHK.TRANS64 P0, [R0+URZ], R3 ;  /* 0x00000003000085a7 */ /* 0x000ee400080010ff */
[----:B---3--:R-:W-:Y:S05]  /*a6c0*/  @!P0 BRA `(.L_x_173) ;  /* 0xfffffffc00f08947 */ /* 0x008fea000383ffff */
[----:B------:R-:W-:Y:S05]  /*a6d0*/  BRA `(.L_x_174) ;  /* 0xffffff8800047947 */ /* 0x000fea000383ffff */
.L_x_55:
[----:B------:R-:W-:-:S07]  /*a6e0*/  MOV R0, UR5 ;  /* 0x0000000500007c02 */ /* 0x000fce0008000f00 */
.L_x_175:
[----:B-1----:R1:W3:Y:S02]  /*a6f0*/  SYNCS.PHASECHK.TRANS64.TRYWAIT P0, [R0+URZ], R3 ;  /* 0x00000003000075a7 */ /* 0x0022e400080011ff */
[----:B---3--:R-:W-:Y:S05]  /*a700*/  @!P0 NANOSLEEP.SYNCS 0x989680 ;  /* 0x009896800000895d */ /* 0x008fea0003900000 */
[----:B------:R-:W3:Y:S02]  /*a710*/  @!P0 SYNCS.PHASECHK.TRANS64 P0, [R0+URZ], R3 ;  /* 0x00000003000085a7 */ /* 0x000ee400080010ff */
[----:B---3--:R-:W-:Y:S05]  /*a720*/  @!P0 BRA `(.L_x_175) ;  /* 0xfffffffc00f08947 */ /* 0x008fea000383ffff */
[----:B------:R-:W-:Y:S05]  /*a730*/  BRA `(.L_x_176) ;  /* 0xffffff8800107947 */ /* 0x000fea000383ffff */
.L_x_56:
[----:B------:R-:W-:-:S07]  /*a740*/  MOV R0, UR5 ;  /* 0x0000000500007c02 */ /* 0x000fce0008000f00 */
.L_x_177:
[----:B-1----:R1:W3:Y:S02]  /*a750*/  SYNCS.PHASECHK.TRANS64.TRYWAIT P0, [R0+URZ], R3 ;  /* 0x00000003000075a7 */ /* 0x0022e400080011ff */
[----:B---3--:R-:W-:Y:S05]  /*a760*/  @!P0 NANOSLEEP.SYNCS 0x989680 ;  /* 0x009896800000895d */ /* 0x008fea0003900000 */
[----:B------:R-:W3:Y:S02]  /*a770*/  @!P0 SYNCS.PHASECHK.TRANS64 P0, [R0+URZ], R3 ;  /* 0x00000003000085a7 */ /* 0x000ee400080010ff */
[----:B---3--:R-:W-:Y:S05]  /*a780*/  @!P0 BRA `(.L_x_177) ;  /* 0xfffffffc00f08947 */ /* 0x008fea000383ffff */
[----:B------:R-:W-:Y:S05]  /*a790*/  BRA `(.L_x_178) ;  /* 0xffffff88001c7947 */ /* 0x000fea000383ffff */
.L_x_57:
[----:B------:R-:W-:-:S07]  /*a7a0*/  MOV R0, UR5 ;  /* 0x0000000500007c02 */ /* 0x000fce0008000f00 */
.L_x_179:
[----:B-1----:R1:W3:Y:S02]  /*a7b0*/  SYNCS.PHASECHK.TRANS64.TRYWAIT P0, [R0+URZ], R3 ;  /* 0x00000003000075a7 */ /* 0x0022e400080011ff */
[----:B---3--:R-:W-:Y:S05]  /*a7c0*/  @!P0 NANOSLEEP.SYNCS 0x989680 ;  /* 0x009896800000895d */ /* 0x008fea0003900000 */
[----:B------:R-:W3:Y:S02]  /*a7d0*/  @!P0 SYNCS.PHASECHK.TRANS64 P0, [R0+URZ], R3 ;  /* 0x00000003000085a7 */ /* 0x000ee400080010ff */
[----:B---3--:R-:W-:Y:S05]  /*a7e0*/  @!P0 BRA `(.L_x_179) ;  /* 0xfffffffc00f08947 */ /* 0x008fea000383ffff */
[----:B------:R-:W-:Y:S05]  /*a7f0*/  BRA `(.L_x_180) ;  /* 0xffffff8800287947 */ /* 0x000fea000383ffff */
.L_x_58:
[----:B------:R-:W-:-:S07]  /*a800*/  MOV R0, UR5 ;  /* 0x0000000500007c02 */ /* 0x000fce0008000f00 */
.L_x_181:
[----:B-1----:R1:W3:Y:S02]  /*a810*/  SYNCS.PHASECHK.TRANS64.TRYWAIT P0, [R0+URZ], R3 ;  /* 0x00000003000075a7 */ /* 0x0022e400080011ff */
[----:B---3--:R-:W-:Y:S05]  /*a820*/  @!P0 NANOSLEEP.SYNCS 0x989680 ;  /* 0x009896800000895d */ /* 0x008fea0003900000 */
[----:B------:R-:W3:Y:S02]  /*a830*/  @!P0 SYNCS.PHASECHK.TRANS64 P0, [R0+URZ], R3 ;  /* 0x00000003000085a7 */ /* 0x000ee400080010ff */
[----:B---3--:R-:W-:Y:S05]  /*a840*/  @!P0 BRA `(.L_x_181) ;  /* 0xfffffffc00f08947 */ /* 0x008fea000383ffff */
[----:B------:R-:W-:Y:S05]  /*a850*/  BRA `(.L_x_182) ;  /* 0xffffff8800347947 */ /* 0x000fea000383ffff */
.L_x_59:
[----:B------:R-:W-:-:S07]  /*a860*/  MOV R0, UR5 ;  /* 0x0000000500007c02 */ /* 0x000fce0008000f00 */
.L_x_183:
[----:B-1----:R1:W3:Y:S02]  /*a870*/  SYNCS.PHASECHK.TRANS64.TRYWAIT P0, [R0+URZ], R3 ;  /* 0x00000003000075a7 */ /* 0x0022e400080011ff */
[----:B---3--:R-:W-:Y:S05]  /*a880*/  @!P0 NANOSLEEP.SYNCS 0x989680 ;  /* 0x009896800000895d */ /* 0x008fea0003900000 */
[----:B------:R-:W3:Y:S02]  /*a890*/  @!P0 SYNCS.PHASECHK.TRANS64 P0, [R0+URZ], R3 ;  /* 0x00000003000085a7 */ /* 0x000ee400080010ff */
[----:B---3--:R-:W-:Y:S05]  /*a8a0*/  @!P0 BRA `(.L_x_183) ;  /* 0xfffffffc00f08947 */ /* 0x008fea000383ffff */
[----:B------:R-:W-:Y:S05]  /*a8b0*/  BRA `(.L_x_184) ;  /* 0xffffff8800407947 */ /* 0x000fea000383ffff */
.L_x_60:
[----:B------:R-:W-:-:S07]  /*a8c0*/  MOV R0, UR5 ;  /* 0x0000000500007c02 */ /* 0x000fce0008000f00 */
.L_x_185:
[----:B-1----:R1:W3:Y:S02]  /*a8d0*/  SYNCS.PHASECHK.TRANS64.TRYWAIT P0, [R0+URZ], R3 ;  /* 0x00000003000075a7 */ /* 0x0022e400080011ff */
[----:B---3--:R-:W-:Y:S05]  /*a8e0*/  @!P0 NANOSLEEP.SYNCS 0x989680 ;  /* 0x009896800000895d */ /* 0x008fea0003900000 */
[----:B------:R-:W3:Y:S02]  /*a8f0*/  @!P0 SYNCS.PHASECHK.TRANS64 P0, [R0+URZ], R3 ;  /* 0x00000003000085a7 */ /* 0x000ee400080010ff */
[----:B---3--:R-:W-:Y:S05]  /*a900*/  @!P0 BRA `(.L_x_185) ;  /* 0xfffffffc00f08947 */ /* 0x008fea000383ffff */
[----:B------:R-:W-:Y:S05]  /*a910*/  BRA `(.L_x_186) ;  /* 0xffffff88004c7947 */ /* 0x000fea000383ffff */
.L_x_61:
[----:B------:R-:W-:-:S07]  /*a920*/  MOV R0, UR5 ;  /* 0x0000000500007c02 */ /* 0x000fce0008000f00 */
.L_x_187:
[----:B-1----:R1:W3:Y:S02]  /*a930*/  SYNCS.PHASECHK.TRANS64.TRYWAIT P0, [R0+URZ], R3 ;  /* 0x00000003000075a7 */ /* 0x0022e400080011ff */
[----:B---3--:R-:W-:Y:S05]  /*a940*/  @!P0 NANOSLEEP.SYNCS 0x989680 ;  /* 0x009896800000895d */ /* 0x008fea0003900000 */
[----:B------:R-:W3:Y:S02]  /*a950*/  @!P0 SYNCS.PHASECHK.TRANS64 P0, [R0+URZ], R3 ;  /* 0x00000003000085a7 */ /* 0x000ee400080010ff */
[----:B---3--:R-:W-:Y:S05]  /*a960*/  @!P0 BRA `(.L_x_187) ;  /* 0xfffffffc00f08947 */ /* 0x008fea000383ffff */
[----:B------:R-:W-:Y:S05]  /*a970*/  BRA `(.L_x_188) ;  /* 0xffffff8800587947 */ /* 0x000fea000383ffff */
.L_x_62:
[----:B------:R-:W-:-:S07]  /*a980*/  MOV R0, UR5 ;  /* 0x0000000500007c02 */ /* 0x000fce0008000f00 */
.L_x_189:
[----:B-1----:R1:W3:Y:S02]  /*a990*/  SYNCS.PHASECHK.TRANS64.TRYWAIT P0, [R0+URZ], R3 ;  /* 0x00000003000075a7 */ /* 0x0022e400080011ff */
[----:B---3--:R-:W-:Y:S05]  /*a9a0*/  @!P0 NANOSLEEP.SYNCS 0x989680 ;  /* 0x009896800000895d */ /* 0x008fea0003900000 */
[----:B------:R-:W3:Y:S02]  /*a9b0*/  @!P0 SYNCS.PHASECHK.TRANS64 P0, [R0+URZ], R3 ;  /* 0x00000003000085a7 */ /* 0x000ee400080010ff */
[----:B---3--:R-:W-:Y:S05]  /*a9c0*/  @!P0 BRA `(.L_x_189) ;  /* 0xfffffffc00f08947 */ /* 0x008fea000383ffff */
[----:B------:R-:W-:Y:S05]  /*a9d0*/  BRA `(.L_x_190) ;  /* 0xffffff8800647947 */ /* 0x000fea000383ffff */
.L_x_65:
[----:B--2---:R2:W3:Y:S02]  /*a9e0*/  SYNCS.PHASECHK.TRANS64.TRYWAIT P0, [R2+URZ+0x1f0], R5 ;  /* 0x0001f005020075a7 */ /* 0x0044e400080011ff */
[----:B---3--:R-:W-:Y:S05]  /*a9f0*/  @!P0 NANOSLEEP.SYNCS 0x989680 ;  /* 0x009896800000895d */ /* 0x008fea0003900000 */
[----:B------:R-:W3:Y:S02]  /*aa00*/  @!P0 SYNCS.PHASECHK.TRANS64 P0, [R2+URZ+0x1f0], R5 ;  /* 0x0001f005020085a7 */ /* 0x000ee400080010ff */
[----:B---3--:R-:W-:Y:S05]  /*aa10*/  @!P0 BRA `(.L_x_65) ;  /* 0xfffffffc00f08947 */ /* 0x008fea000383ffff */
[----:B------:R-:W-:Y:S05]  /*aa20*/  BRA `(.L_x_191) ;  /* 0xffffff8800c87947 */ /* 0x000fea000383ffff */
.L_x_66:
[----:B------:R-:W-:-:S07]  /*aa30*/  MOV R2, UR4 ;  /* 0x0000000400027c02 */ /* 0x000fce0008000f00 */
.L_x_192:
[----:B--2---:R2:W3:Y:S02]  /*aa40*/  SYNCS.PHASECHK.TRANS64.TRYWAIT P0, [R2+URZ+0x1a0], R5 ;  /* 0x0001a005020075a7 */ /* 0x0044e400080011ff */
[----:B---3--:R-:W-:Y:S05]  /*aa50*/  @!P0 NANOSLEEP.SYNCS 0x989680 ;  /* 0x009896800000895d */ /* 0x008fea0003900000 */
[----:B------:R-:W3:Y:S02]  /*aa60*/  @!P0 SYNCS.PHASECHK.TRANS64 P0, [R2+URZ+0x1a0], R5 ;  /* 0x0001a005020085a7 */ /* 0x000ee400080010ff */
[----:B---3--:R-:W-:Y:S05]  /*aa70*/  @!P0 BRA `(.L_x_192) ;  /* 0xfffffffc00f08947 */ /* 0x008fea000383ffff */
[----:B------:R-:W-:Y:S05]  /*aa80*/  BRA `(.L_x_193) ;  /* 0xffffff8800d87947 */ /* 0x000fea000383ffff */
.L_x_67:
[----:B--2---:R2:W3:Y:S02]  /*aa90*/  SYNCS.PHASECHK.TRANS64.TRYWAIT P1, [R2+URZ+0x190], R5 ;  /* 0x00019005020075a7 */ /* 0x0044e400080211ff */
[----:B---3--:R-:W-:Y:S05]  /*aaa0*/  @!P1 NANOSLEEP.SYNCS 0x989680 ;  /* 0x009896800000995d */ /* 0x008fea0003900000 */
[----:B------:R-:W3:Y:S02]  /*aab0*/  @!P1 SYNCS.PHASECHK.TRANS64 P1, [R2+URZ+0x190], R5 ;  /* 0x00019005020095a7 */ /* 0x000ee400080210ff */
[----:B---3--:R-:W-:Y:S05]  /*aac0*/  @!P1 BRA `(.L_x_67) ;  /* 0xfffffffc00f09947 */ /* 0x008fea000383ffff */
[----:B------:R-:W-:Y:S05]  /*aad0*/  BRA `(.L_x_194) ;  /* 0xffffff8c00087947 */ /* 0x000fea000383ffff */
.L_x_70:
[----:B------:R-:W-:-:S07]  /*aae0*/  MOV R0, UR4 ;  /* 0x0000000400007c02 */ /* 0x000fce0008000f00 */
.L_x_195:
[----:B--2---:R2:W3:Y:S02]  /*aaf0*/  SYNCS.PHASECHK.TRANS64.TRYWAIT P0, [R0+URZ+0x1a0], R3 ;  /* 0x0001a003000075a7 */ /* 0x0044e400080011ff */
[----:B---3--:R-:W-:Y:S05]  /*ab00*/  @!P0 NANOSLEEP.SYNCS 0x989680 ;  /* 0x009896800000895d */ /* 0x008fea0003900000 */
[----:B------:R-:W3:Y:S02]  /*ab10*/  @!P0 SYNCS.PHASECHK.TRANS64 P0, [R0+URZ+0x1a0], R3 ;  /* 0x0001a003000085a7 */ /* 0x000ee400080010ff */
[----:B---3--:R-:W-:Y:S05]  /*ab20*/  @!P0 BRA `(.L_x_195) ;  /* 0xfffffffc00f08947 */ /* 0x008fea000383ffff */
[----:B------:R-:W-:Y:S05]  /*ab30*/  BRA `(.L_x_69) ;  /* 0xffffff8c005c7947 */ /* 0x000fea000383ffff */
.L_x_77:
[----:B-1----:R1:W2:Y:S02]  /*ab40*/  SYNCS.PHASECHK.TRANS64.TRYWAIT P1, [R0+URZ+0x190], R5 ;  /* 0x00019005000075a7 */ /* 0x0022a400080211ff */
[----:B--2---:R-:W-:Y:S05]  /*ab50*/  @!P1 NANOSLEEP.SYNCS 0x989680 ;  /* 0x009896800000995d */ /* 0x004fea0003900000 */
[----:B------:R-:W2:Y:S02]  /*ab60*/  @!P1 SYNCS.PHASECHK.TRANS64 P1, [R0+URZ+0x190], R5 ;  /* 0x00019005000095a7 */ /* 0x000ea400080210ff */
[----:B--2---:R-:W-:Y:S05]  /*ab70*/  @!P1 BRA `(.L_x_77) ;  /* 0xfffffffc00f09947 */ /* 0x004fea000383ffff */
[----:B------:R-:W-:Y:S05]  /*ab80*/  BRA `(.L_x_196) ;  /* 0xffffff9000bc7947 */ /* 0x000fea000383ffff */
.L_x_78:
[----:B------:R-:W-:-:S07]  /*ab90*/  MOV R3, UR19 ;  /* 0x0000001300037c02 */ /* 0x000fce0008000f00 */
.L_x_197:
[----:B-1----:R1:W2:Y:S02]  /*aba0*/  SYNCS.PHASECHK.TRANS64.TRYWAIT P0, [R3+URZ+0x1d0], R0 ;  /* 0x0001d000030075a7 */ /* 0x0022a400080011ff */
[----:B--2---:R-:W-:Y:S05]  /*abb0*/  @!P0 NANOSLEEP.SYNCS 0x989680 ;  /* 0x009896800000895d */ /* 0x004fea0003900000 */
[----:B------:R-:W2:Y:S02]  /*abc0*/  @!P0 SYNCS.PHASECHK.TRANS64 P0, [R3+URZ+0x1d0], R0 ;  /* 0x0001d000030085a7 */ /* 0x000ea400080010ff */
[----:B--2---:R-:W-:Y:S05]  /*abd0*/  @!P0 BRA `(.L_x_197) ;  /* 0xfffffffc00f08947 */ /* 0x004fea000383ffff */
[----:B------:R-:W-:Y:S05]  /*abe0*/  BRA `(.L_x_198) ;  /* 0xffffff9000f07947 */ /* 0x000fea000383ffff */
.L_x_81:
[----:B------:R-:W-:Y:S07]  /*abf0*/  MOV R0, UR6 ;  /* 0x0000000600007c02 */ /* 0x000fee0008000f00 */
.L_x_199:
[----:B-1----:R1:W2:Y:S02]  /*ac00*/  SYNCS.PHASECHK.TRANS64.TRYWAIT P0, [R0+URZ], R3 ;  /* 0x00000003000075a7 */ /* 0x0022a400080011ff */
[----:B--2---:R-:W-:Y:S05]  /*ac10*/  @!P0 NANOSLEEP.SYNCS 0x989680 ;  /* 0x009896800000895d */ /* 0x004fea0003900000 */
[----:B------:R-:W2:Y:S02]  /*ac20*/  @!P0 SYNCS.PHASECHK.TRANS64 P0, [R0+URZ], R3 ;  /* 0x00000003000085a7 */ /* 0x000ea400080010ff */
[----:B--2---:R-:W-:Y:S05]  /*ac30*/  @!P0 BRA `(.L_x_199) ;  /* 0xfffffffc00f08947 */ /* 0x004fea000383ffff */
[----:B------:R-:W-:Y:S05]  /*ac40*/  BRA `(.L_x_80) ;  /* 0xffffff9400287947 */ /* 0x000fea000383ffff */
.L_x_84:
[----:B------:R-:W-:-:S07]  /*ac50*/  MOV R0, UR4 ;  /* 0x0000000400007c02 */ /* 0x000fce0008000f00 */
.L_x_200:
[----:B--2---:R2:W4:Y:S02]  /*ac60*/  SYNCS.PHASECHK.TRANS64.TRYWAIT P0, [R0+URZ], R3 ;  /* 0x00000003000075a7 */ /* 0x00452400080011ff */
[----:B----4-:R-:W-:Y:S05]  /*ac70*/  @!P0 NANOSLEEP.SYNCS 0x989680 ;  /* 0x009896800000895d */ /* 0x010fea0003900000 */
[----:B------:R-:W4:Y:S02]  /*ac80*/  @!P0 SYNCS.PHASECHK.TRANS64 P0, [R0+URZ], R3 ;  /* 0x00000003000085a7 */ /* 0x000f2400080010ff */
[----:B----4-:R-:W-:Y:S05]  /*ac90*/  @!P0 BRA `(.L_x_200) ;  /* 0xfffffffc00f08947 */ /* 0x010fea000383ffff */
[----:B------:R-:W-:Y:S05]  /*aca0*/  BRA `(.L_x_201) ;  /* 0xffffff9400c87947 */ /* 0x000fea000383ffff */
.L_x_85:
[----:B------:R-:W-:-:S07]  /*acb0*/  MOV R0, UR5 ;  /* 0x0000000500007c02 */ /* 0x000fce0008000f00 */
.L_x_202:
[----:B-1----:R1:W2:Y:S02]  /*acc0*/  SYNCS.PHASECHK.TRANS64.TRYWAIT P0, [R0+URZ], R3 ;  /* 0x00000003000075a7 */ /* 0x0022a400080011ff */
[----:B--2---:R-:W-:Y:S05]  /*acd0*/  @!P0 NANOSLEEP.SYNCS 0x989680 ;  /* 0x009896800000895d */ /* 0x004fea0003900000 */
[----:B------:R-:W2:Y:S02]  /*ace0*/  @!P0 SYNCS.PHASECHK.TRANS64 P0, [R0+URZ], R3 ;  /* 0x00000003000085a7 */ /* 0x000ea400080010ff */
[----:B--2---:R-:W-:Y:S05]  /*acf0*/  @!P0 BRA `(.L_x_202) ;  /* 0xfffffffc00f08947 */ /* 0x004fea000383ffff */
[----:B------:R-:W-:Y:S05]  /*ad00*/  BRA `(.L_x_203) ;  /* 0xffffff9400d47947 */ /* 0x000fea000383ffff */
.L_x_86:
[----:B------:R-:W-:-:S07]  /*ad10*/  MOV R0, UR5 ;  /* 0x0000000500007c02 */ /* 0x000fce0008000f00 */
.L_x_204:
[----:B-1----:R1:W2:Y:S02]  /*ad20*/  SYNCS.PHASECHK.TRANS64.TRYWAIT P0, [R0+URZ], R3 ;  /* 0x00000003000075a7 */ /* 0x0022a400080011ff */
[----:B--2---:R-:W-:Y:S05]  /*ad30*/  @!P0 NANOSLEEP.SYNCS 0x989680 ;  /* 0x009896800000895d */ /* 0x004fea0003900000 */
[----:B------:R-:W2:Y:S02]  /*ad40*/  @!P0 SYNCS.PHASECHK.TRANS64 P0, [R0+URZ], R3 ;  /* 0x00000003000085a7 */ /* 0x000ea400080010ff */
[----:B--2---:R-:W-:Y:S05]  /*ad50*/  @!P0 BRA `(.L_x_204) ;  /* 0xfffffffc00f08947 */ /* 0x004fea000383ffff */
[----:B------:R-:W-:Y:S05]  /*ad60*/  BRA `(.L_x_205) ;  /* 0xffffff9400e07947 */ /* 0x000fea000383ffff */
.L_x_87:
[----:B------:R-:W-:-:S07]  /*ad70*/  MOV R0, UR4 ;  /* 0x0000000400007c02 */ /* 0x000fce0008000f00 */
.L_x_206:
[----:B-1----:R1:W2:Y:S02]  /*ad80*/  SYNCS.PHASECHK.TRANS64.TRYWAIT P0, [R0+URZ], R3 ;  /* 0x00000003000075a7 */ /* 0x0022a400080011ff */
[----:B--2---:R-:W-:Y:S05]  /*ad90*/  @!P0 NANOSLEEP.SYNCS 0x989680 ;  /* 0x009896800000895d */ /* 0x004fea0003900000 */
[----:B------:R-:W2:Y:S02]  /*ada0*/  @!P0 SYNCS.PHASECHK.TRANS64 P0, [R0+URZ], R3 ;  /* 0x00000003000085a7 */ /* 0x000ea400080010ff */
[----:B--2---:R-:W-:Y:S05]  /*adb0*/  @!P0 BRA `(.L_x_206) ;  /* 0xfffffffc00f08947 */ /* 0x004fea000383ffff */
[----:B------:R-:W-:Y:S05]  /*adc0*/  BRA `(.L_x_207) ;  /* 0xffffff9400ec7947 */ /* 0x000fea000383ffff */
.L_x_92:
[----:B-1----:R1:W2:Y:S02]  /*add0*/  SYNCS.PHASECHK.TRANS64.TRYWAIT P0, [R8+URZ+0x190], R5 ;  /* 0x00019005080075a7 */ /* 0x0022a400080011ff */
[----:B--2---:R-:W-:Y:S05]  /*ade0*/  @!P0 NANOSLEEP.SYNCS 0x989680 ;  /* 0x009896800000895d */ /* 0x004fea0003900000 */
[----:B------:R-:W2:Y:S02]  /*adf0*/  @!P0 SYNCS.PHASECHK.TRANS64 P0, [R8+URZ+0x190], R5 ;  /* 0x00019005080085a7 */ /* 0x000ea400080010ff */
[----:B--2---:R-:W-:Y:S05]  /*ae00*/  @!P0 BRA `(.L_x_92) ;  /* 0xfffffffc00f08947 */ /* 0x004fea000383ffff */
[----:B------:R-:W-:Y:S05]  /*ae10*/  BRA `(.L_x_208) ;  /* 0xffffff9c00307947 */ /* 0x000fea000383ffff */
.L_x_95:
[----:B------:R-:W-:Y:S07]  /*ae20*/  MOV R0, UR21 ;  /* 0x0000001500007c02 */ /* 0x000fee0008000f00 */
.L_x_209:
[----:B-1----:R1:W2:Y:S02]  /*ae30*/  SYNCS.PHASECHK.TRANS64.TRYWAIT P1, [R0+URZ+0x188], R5 ;  /* 0x00018805000075a7 */ /* 0x0022a400080211ff */
[----:B--2---:R-:W-:Y:S05]  /*ae40*/  @!P1 NANOSLEEP.SYNCS 0x989680 ;  /* 0x009896800000995d */ /* 0x004fea0003900000 */
[----:B------:R-:W2:Y:S02]  /*ae50*/  @!P1 SYNCS.PHASECHK.TRANS64 P1, [R0+URZ+0x188], R5 ;  /* 0x00018805000095a7 */ /* 0x000ea400080210ff */
[----:B--2---:R-:W-:Y:S05]  /*ae60*/  @!P1 BRA `(.L_x_209) ;  /* 0xfffffffc00f09947 */ /* 0x004fea000383ffff */
[----:B------:R-:W-:Y:S05]  /*ae70*/  BRA `(.L_x_94) ;  /* 0xffffffa000ac7947 */ /* 0x000fea000383ffff */
.L_x_98:
[----:B-1----:R-:W-:Y:S07]  /*ae80*/  MOV R5, UR21 ;  /* 0x0000001500057c02 */ /* 0x002fee0008000f00 */
.L_x_210:
[----:B-1----:R1:W2:Y:S02]  /*ae90*/  SYNCS.PHASECHK.TRANS64.TRYWAIT P0, [R5+URZ+0x160], R4 ;  /* 0x00016004050075a7 */ /* 0x0022a400080011ff */
[----:B--2---:R-:W-:Y:S05]  /*aea0*/  @!P0 NANOSLEEP.SYNCS 0x989680 ;  /* 0x009896800000895d */ /* 0x004fea0003900000 */
[----:B------:R-:W2:Y:S02]  /*aeb0*/  @!P0 SYNCS.PHASECHK.TRANS64 P0, [R5+URZ+0x160], R4 ;  /* 0x00016004050085a7 */ /* 0x000ea400080010ff */
[----:B--2---:R-:W-:Y:S05]  /*aec0*/  @!P0 BRA `(.L_x_210) ;  /* 0xfffffffc00f08947 */ /* 0x004fea000383ffff */
[----:B------:R-:W-:Y:S05]  /*aed0*/  BRA `(.L_x_211) ;  /* 0xffffffa400047947 */ /* 0x000fea000383ffff */
.L_x_99:
[----:B------:R-:W-:Y:S07]  /*aee0*/  MOV R5, UR21 ;  /* 0x0000001500057c02 */ /* 0x000fee0008000f00 */
.L_x_212:
[----:B-1----:R1:W2:Y:S02]  /*aef0*/  SYNCS.PHASECHK.TRANS64.TRYWAIT P0, [R5+URZ+0x168], R4 ;  /* 0x00016804050075a7 */ /* 0x0022a400080011ff */
[----:B--2---:R-:W-:Y:S05]  /*af00*/  @!P0 NANOSLEEP.SYNCS 0x989680 ;  /* 0x009896800000895d */ /* 0x004fea0003900000 */
[----:B------:R-:W2:Y:S02]  /*af10*/  @!P0 SYNCS.PHASECHK.TRANS64 P0, [R5+URZ+0x168], R4 ;  /* 0x00016804050085a7 */ /* 0x000ea400080010ff */
[----:B--2---:R-:W-:Y:S05]  /*af20*/  @!P0 BRA `(.L_x_212) ;  /* 0xfffffffc00f08947 */ /* 0x004fea000383ffff */
[----:B------:R-:W-:Y:S05]  /*af30*/  BRA `(.L_x_213) ;  /* 0xffffffa4003c7947 */ /* 0x000fea000383ffff */
.L_x_100:
[----:B-1----:R-:W-:Y:S07]  /*af40*/  MOV R5, UR21 ;  /* 0x0000001500057c02 */ /* 0x002fee0008000f00 */
.L_x_214:
[----:B-1----:R1:W2:Y:S02]  /*af50*/  SYNCS.PHASECHK.TRANS64.TRYWAIT P0, [R5+URZ+0x170], R4 ;  /* 0x00017004050075a7 */ /* 0x0022a400080011ff */
[----:B--2---:R-:W-:Y:S05]  /*af60*/  @!P0 NANOSLEEP.SYNCS 0x989680 ;  /* 0x009896800000895d */ /* 0x004fea0003900000 */
[----:B------:R-:W2:Y:S02]  /*af70*/  @!P0 SYNCS.PHASECHK.TRANS64 P0, [R5+URZ+0x170], R4 ;  /* 0x00017004050085a7 */ /* 0x000ea400080010ff */
[----:B--2---:R-:W-:Y:S05]  /*af80*/  @!P0 BRA `(.L_x_214) ;  /* 0xfffffffc00f08947 */ /* 0x004fea000383ffff */
[----:B------:R-:W-:Y:S05]  /*af90*/  BRA `(.L_x_215) ;  /* 0xffffffa400807947 */ /* 0x000fea000383ffff */
.L_x_101:
[----:B-1----:R-:W-:Y:S07]  /*afa0*/  MOV R5, UR21 ;  /* 0x0000001500057c02 */ /* 0x002fee0008000f00 */
.L_x_216:
[----:B-1----:R1:W2:Y:S02]  /*afb0*/  SYNCS.PHASECHK.TRANS64.TRYWAIT P0, [R5+URZ+0x178], R4 ;  /* 0x00017804050075a7 */ /* 0x0022a400080011ff */
[----:B--2---:R-:W-:Y:S05]  /*afc0*/  @!P0 NANOSLEEP.SYNCS 0x989680 ;  /* 0x009896800000895d */ /* 0x004fea0003900000 */
[----:B------:R-:W2:Y:S02]  /*afd0*/  @!P0 SYNCS.PHASECHK.TRANS64 P0, [R5+URZ+0x178], R4 ;  /* 0x00017804050085a7 */ /* 0x000ea400080010ff */
[----:B--2---:R-:W-:Y:S05]  /*afe0*/  @!P0 BRA `(.L_x_216) ;  /* 0xfffffffc00f08947 */ /* 0x004fea000383ffff */
[----:B------:R-:W-:Y:S05]  /*aff0*/  BRA `(.L_x_217) ;  /* 0xffffffa400c87947 */ /* 0x000fea000383ffff */
.L_x_103:
[----:B------:R-:W-:-:S07]  /*b000*/  MOV R0, UR21 ;  /* 0x0000001500007c02 */ /* 0x000fce0008000f00 */
.L_x_218:
[----:B-1----:R1:W2:Y:S02]  /*b010*/  SYNCS.PHASECHK.TRANS64.TRYWAIT P0, [R0+URZ+0x160], R3 ;  /* 0x00016003000075a7 */ /* 0x0022a400080011ff */
[----:B--2---:R-:W-:Y:S05]  /*b020*/  @!P0 NANOSLEEP.SYNCS 0x989680 ;  /* 0x009896800000895d */ /* 0x004fea0003900000 */
[----:B------:R-:W2:Y:S02]  /*b030*/  @!P0 SYNCS.PHASECHK.TRANS64 P0, [R0+URZ+0x160], R3 ;  /* 0x00016003000085a7 */ /* 0x000ea400080010ff */
[----:B--2---:R-:W-:Y:S05]  /*b040*/  @!P0 BRA `(.L_x_218) ;  /* 0xfffffffc00f08947 */ /* 0x004fea000383ffff */
[----:B------:R-:W-:Y:S05]  /*b050*/  BRA `(.L_x_219) ;  /* 0xffffffa8003c7947 */ /* 0x000fea000383ffff */
.L_x_104:
[----:B-1----:R-:W-:-:S07]  /*b060*/  MOV R0, UR21 ;  /* 0x0000001500007c02 */ /* 0x002fce0008000f00 */
.L_x_220:
[----:B-1----:R1:W2:Y:S02]  /*b070*/  SYNCS.PHASECHK.TRANS64.TRYWAIT P0, [R0+URZ+0x168], R3 ;  /* 0x00016803000075a7 */ /* 0x0022a400080011ff */
[----:B--2---:R-:W-:Y:S05]  /*b080*/  @!P0 NANOSLEEP.SYNCS 0x989680 ;  /* 0x009896800000895d */ /* 0x004fea0003900000 */
[----:B------:R-:W2:Y:S02]  /*b090*/  @!P0 SYNCS.PHASECHK.TRANS64 P0, [R0+URZ+0x168], R3 ;  /* 0x00016803000085a7 */ /* 0x000ea400080010ff */
[----:B--2---:R-:W-:Y:S05]  /*b0a0*/  @!P0 BRA `(.L_x_220) ;  /* 0xfffffffc00f08947 */ /* 0x004fea000383ffff */
[----:B------:R-:W-:Y:S05]  /*b0b0*/  BRA `(.L_x_221) ;  /* 0xffffffa8002c7947 */ /* 0x000fea000383ffff */
.L_x_105:
[----:B-1----:R-:W-:-:S07]  /*b0c0*/  MOV R0, UR21 ;  /* 0x0000001500007c02 */ /* 0x002fce0008000f00 */
.L_x_222:
[----:B-1----:R1:W2:Y:S02]  /*b0d0*/  SYNCS.PHASECHK.TRANS64.TRYWAIT P0, [R0+URZ+0x170], R3 ;  /* 0x00017003000075a7 */ /* 0x0022a400080011ff */
[----:B--2---:R-:W-:Y:S05]  /*b0e0*/  @!P0 NANOSLEEP.SYNCS 0x989680 ;  /* 0x009896800000895d */ /* 0x004fea0003900000 */
[----:B------:R-:W2:Y:S02]  /*b0f0*/  @!P0 SYNCS.PHASECHK.TRANS64 P0, [R0+URZ+0x170], R3 ;  /* 0x00017003000085a7 */ /* 0x000ea400080010ff */
[----:B--2---:R-:W-:Y:S05]  /*b100*/  @!P0 BRA `(.L_x_222) ;  /* 0xfffffffc00f08947 */ /* 0x004fea000383ffff */
[----:B------:R-:W-:Y:S05]  /*b110*/  BRA `(.L_x_223) ;  /* 0xffffffa8001c7947 */ /* 0x000fea000383ffff */
.L_x_107:
[----:B-1----:R1:W2:Y:S02]  /*b120*/  SYNCS.PHASECHK.TRANS64.TRYWAIT P0, [R3+URZ+0x190], R0 ;  /* 0x00019000030075a7 */ /* 0x0022a400080011ff */
[----:B--2---:R-:W-:Y:S05]  /*b130*/  @!P0 NANOSLEEP.SYNCS 0x989680 ;  /* 0x009896800000895d */ /* 0x004fea0003900000 */
[----:B------:R-:W2:Y:S02]  /*b140*/  @!P0 SYNCS.PHASECHK.TRANS64 P0, [R3+URZ+0x190], R0 ;  /* 0x00019000030085a7 */ /* 0x000ea400080010ff */
[----:B--2---:R-:W-:Y:S05]  /*b150*/  @!P0 BRA `(.L_x_107) ;  /* 0xfffffffc00f08947 */ /* 0x004fea000383ffff */
[----:B------:R-:W-:Y:S05]  /*b160*/  BRA `(.L_x_224) ;  /* 0xffffffa800ec7947 */ /* 0x000fea000383ffff */
.L_x_118:
[----:B--2---:R2:W1:Y:S02]  /*b170*/  SYNCS.PHASECHK.TRANS64.TRYWAIT P1, [R2+URZ+0x140], R3 ;  /* 0x00014003020075a7 */ /* 0x00446400080211ff */
[----:B-1----:R-:W-:Y:S05]  /*b180*/  @!P1 NANOSLEEP.SYNCS 0x989680 ;  /* 0x009896800000995d */ /* 0x002fea0003900000 */
[----:B------:R-:W1:Y:S02]  /*b190*/  @!P1 SYNCS.PHASECHK.TRANS64 P1, [R2+URZ+0x140], R3 ;  /* 0x00014003020095a7 */ /* 0x000e6400080210ff */
[----:B-1----:R-:W-:Y:S05]  /*b1a0*/  @!P1 BRA `(.L_x_118) ;  /* 0xfffffffc00f09947 */ /* 0x002fea000383ffff */
[----:B------:R-:W-:Y:S05]  /*b1b0*/  BRA `(.L_x_117) ;  /* 0xffffffb800647947 */ /* 0x000fea000383ffff */
.L_x_120:
[----:B--2---:R2:W4:Y:S02]  /*b1c0*/  SYNCS.PHASECHK.TRANS64.TRYWAIT P0, [R71+URZ+0x1b0], R4 ;  /* 0x0001b004470075a7 */ /* 0x00452400080011ff */
[----:B----4-:R-:W-:Y:S05]  /*b1d0*/  @!P0 NANOSLEEP.SYNCS 0x989680 ;  /* 0x009896800000895d */ /* 0x010fea0003900000 */
[----:B------:R-:W4:Y:S02]  /*b1e0*/  @!P0 SYNCS.PHASECHK.TRANS64 P0, [R71+URZ+0x1b0], R4 ;  /* 0x0001b004470085a7 */ /* 0x000f2400080010ff */
[----:B----4-:R-:W-:Y:S05]  /*b1f0*/  @!P0 BRA `(.L_x_120) ;  /* 0xfffffffc00f08947 */ /* 0x010fea000383ffff */
[----:B------:R-:W-:Y:S05]  /*b200*/  BRA `(.L_x_119) ;  /* 0xffffffb800b47947 */ /* 0x000fea000383ffff */
.L_x_128:
[----:B---3--:R3:W4:Y:S02]  /*b210*/  SYNCS.PHASECHK.TRANS64.TRYWAIT P0, [R112+URZ+0x140], R3 ;  /* 0x00014003700075a7 */ /* 0x00872400080011ff */
[----:B----4-:R-:W-:Y:S05]  /*b220*/  @!P0 NANOSLEEP.SYNCS 0x989680 ;  /* 0x009896800000895d */ /* 0x010fea0003900000 */
[----:B------:R-:W4:Y:S02]  /*b230*/  @!P0 SYNCS.PHASECHK.TRANS64 P0, [R112+URZ+0x140], R3 ;  /* 0x00014003700085a7 */ /* 0x000f2400080010ff */
[----:B----4-:R-:W-:Y:S05]  /*b240*/  @!P0 BRA `(.L_x_128) ;  /* 0xfffffffc00f08947 */ /* 0x010fea000383ffff */
[----:B------:R-:W-:Y:S05]  /*b250*/  BRA `(.L_x_127) ;  /* 0xffffffc400a87947 */ /* 0x000fea000383ffff */
.L_x_136:
[----:B---3--:R3:W4:Y:S02]  /*b260*/  SYNCS.PHASECHK.TRANS64.TRYWAIT P0, [R112+URZ+0x140], R5 ;  /* 0x00014005700075a7 */ /* 0x00872400080011ff */
[----:B----4-:R-:W-:Y:S05]  /*b270*/  @!P0 NANOSLEEP.SYNCS 0x989680 ;  /* 0x009896800000895d */ /* 0x010fea0003900000 */
[----:B------:R-:W4:Y:S02]  /*b280*/  @!P0 SYNCS.PHASECHK.TRANS64 P0, [R112+URZ+0x140], R5 ;  /* 0x00014005700085a7 */ /* 0x000f2400080010ff */
[----:B----4-:R-:W-:Y:S05]  /*b290*/  @!P0 BRA `(.L_x_136) ;  /* 0xfffffffc00f08947 */ /* 0x010fea000383ffff */
[----:B------:R-:W-:Y:S05]  /*b2a0*/  BRA `(.L_x_135) ;  /* 0xffffffd000e87947 */ /* 0x000fea000383ffff */
.L_x_144:
[----:B---3--:R3:W4:Y:S02]  /*b2b0*/  SYNCS.PHASECHK.TRANS64.TRYWAIT P0, [R102+URZ+0x140], R3 ;  /* 0x00014003660075a7 */ /* 0x00872400080011ff */
[----:B----4-:R-:W-:Y:S05]  /*b2c0*/  @!P0 NANOSLEEP.SYNCS 0x989680 ;  /* 0x009896800000895d */ /* 0x010fea0003900000 */
[----:B------:R-:W4:Y:S02]  /*b2d0*/  @!P0 SYNCS.PHASECHK.TRANS64 P0, [R102+URZ+0x140], R3 ;  /* 0x00014003660085a7 */ /* 0x000f2400080010ff */
[----:B----4-:R-:W-:Y:S05]  /*b2e0*/  @!P0 BRA `(.L_x_144) ;  /* 0xfffffffc00f08947 */ /* 0x010fea000383ffff */
[----:B------:R-:W-:Y:S05]  /*b2f0*/  BRA `(.L_x_143) ;  /* 0xffffffe000347947 */ /* 0x000fea000383ffff */
        .weak           $__internal_0_$__cuda_sm10x_tcgen05_guardrail_trap_col_being_dealloced_not_returned_by_alloc
        .type           $__internal_0_$__cuda_sm10x_tcgen05_guardrail_trap_col_being_dealloced_not_returned_by_alloc,@function
        .size           $__internal_0_$__cuda_sm10x_tcgen05_guardrail_trap_col_being_dealloced_not_returned_by_alloc,($__internal_1_$__cuda_sm10x_tcgen05_guardrail_trap_phase_invalid_during_alloc - $__internal_0_$__cuda_sm10x_tcgen05_guardrail_trap_col_being_dealloced_not_returned_by_alloc)
$__internal_0_$__cuda_sm10x_tcgen05_guardrail_trap_col_being_dealloced_not_returned_by_alloc:
[----:B------:R-:W-:Y:S05]  /*b300*/  BPT.TRAP 0x1 ;  /* 0x000000040000795c */ /* 0x000fea0000300000 */
[----:B------:R-:W-:-:S04]  /*b310*/  HFMA2 R3, -RZ, RZ, 0, 0 ;  /* 0x00000000ff037431 */ /* 0x000fc800000001ff */
[----:B------:R-:W-:Y:S05]  /*b320*/  RET.REL.NODEC R2 `(_ZN7cutlass13device_kernelINS_4gemm6kernel13GemmUniversalIN4cute5tupleIJiiiiEEENS1_10collective13CollectiveMmaINS1_35MainloopSm100TmaUmmaWarpSpecializedILi20ELi2ELi4ENS5_IJNS4_1CILi2EEENSA_ILi1EEESC_EEEEENS5_IJNSA_ILi64EEENSA_ILi256EEENSA_ILi32EEEEEENS_12float_e5m2_tENS5_IJlSC_lEEESJ_SK_NS4_8TiledMMAINS4_8MMA_AtomIJNS4_10MMA_TraitsINS4_19SM100_MMA_F8F6F4_SSEJSJ_SJ_fSF_SG_NS4_17integral_constantINS4_4UMMA5MajorELSR_0EEESS_NSP_INSQ_7ScaleInELST_0EEESU_EEEEEENS4_6LayoutINS5_IJSC_SC_SC_EEENS5_IJNSA_ILi0EEESZ_SZ_EEEEENS5_IJNS4_10UnderscoreES12_S12_EEEEENS4_13SM90_TMA_LOADENS4_14ComposedLayoutINS4_7SwizzleILi1ELi4ELi3EEENS4_18smem_ptr_flag_bitsILi8EEENSX_INS5_IJNSA_ILi8EEESH_EEENS5_IJSH_SC_EEEEEEEvNS4_8identityENS4_23SM90_TMA_LOAD_MULTICASTES1F_vS1G_EENS_8epilogue10collective18CollectiveEpilogueINS1J_23Sm100TmaWarpSpecializedILi4ELi2ELi32ELb0ELb0EEEJSI_NS5_IJNSX_ISF_SC_EES1O_EEESJ_SK_SJ_SK_NS1J_6fusion15FusionCallbacksIS1N_NS1Q_17LinearCombinationISJ_fSJ_fLNS_15FloatRoundStyleE2EEESI_S1P_JEEENS4_5SM1004TMEM4LOAD26SM100_TMEM_LOAD_16dp32b32xES15_NS16_INS17_ILi2ELi4ELi3EEES1A_NSX_INS5_IJS1B_SF_EEENS5_IJSF_SC_EEEEEEENS4_39AutoVectorizingCopyWithAssumedAlignmentILi128EEENS4_14SM90_TMA_STOREES24_S26_S26_EEEvvEEEEvNT_6ParamsE) ;  /* 0xffffff4c02347950 */ /* 0x000fea0003c3ffff */
        .weak           $__internal_1_$__cuda_sm10x_tcgen05_guardrail_trap_phase_invalid_during_alloc
        .type           $__internal_1_$__cuda_sm10x_tcgen05_guardrail_trap_phase_invalid_during_alloc,@function
        .size           $__internal_1_$__cuda_sm10x_tcgen05_guardrail_trap_phase_invalid_during_alloc,($__internal_2_$__cuda_sm10x_tcgen05_guardrail_trap_unallocated_columns_being_dealloced - $__internal_1_$__cuda_sm10x_tcgen05_guardrail_trap_phase_invalid_during_alloc)
$__internal_1_$__cuda_sm10x_tcgen05_guardrail_trap_phase_invalid_during_alloc:
[----:B------:R-:W-:Y:S05]  /*b330*/  BPT.TRAP 0x1 ;  /* 0x000000040000795c */ /* 0x000fea0000300000 */
[----:B------:R-:W-:-:S04]  /*b340*/  MOV R5, 0x0 ;  /* 0x0000000000057802 */ /* 0x000fc80000000f00 */
[----:B------:R-:W-:Y:S05]  /*b350*/  RET.REL.NODEC R4 `(_ZN7cutlass13device_kernelINS_4gemm6kernel13GemmUniversalIN4cute5tupleIJiiiiEEENS1_10collective13CollectiveMmaINS1_35MainloopSm100TmaUmmaWarpSpecializedILi20ELi2ELi4ENS5_IJNS4_1CILi2EEENSA_ILi1EEESC_EEEEENS5_IJNSA_ILi64EEENSA_ILi256EEENSA_ILi32EEEEEENS_12float_e5m2_tENS5_IJlSC_lEEESJ_SK_NS4_8TiledMMAINS4_8MMA_AtomIJNS4_10MMA_TraitsINS4_19SM100_MMA_F8F6F4_SSEJSJ_SJ_fSF_SG_NS4_17integral_constantINS4_4UMMA5MajorELSR_0EEESS_NSP_INSQ_7ScaleInELST_0EEESU_EEEEEENS4_6LayoutINS5_IJSC_SC_SC_EEENS5_IJNSA_ILi0EEESZ_SZ_EEEEENS5_IJNS4_10UnderscoreES12_S12_EEEEENS4_13SM90_TMA_LOADENS4_14ComposedLayoutINS4_7SwizzleILi1ELi4ELi3EEENS4_18smem_ptr_flag_bitsILi8EEENSX_INS5_IJNSA_ILi8EEESH_EEENS5_IJSH_SC_EEEEEEEvNS4_8identityENS4_23SM90_TMA_LOAD_MULTICASTES1F_vS1G_EENS_8epilogue10collective18CollectiveEpilogueINS1J_23Sm100TmaWarpSpecializedILi4ELi2ELi32ELb0ELb0EEEJSI_NS5_IJNSX_ISF_SC_EES1O_EEESJ_SK_SJ_SK_NS1J_6fusion15FusionCallbacksIS1N_NS1Q_17LinearCombinationISJ_fSJ_fLNS_15FloatRoundStyleE2EEESI_S1P_JEEENS4_5SM1004TMEM4LOAD26SM100_TMEM_LOAD_16dp32b32xES15_NS16_INS17_ILi2ELi4ELi3EEES1A_NSX_INS5_IJS1B_SF_EEENS5_IJSF_SC_EEEEEEENS4_39AutoVectorizingCopyWithAssumedAlignmentILi128EEENS4_14SM90_TMA_STOREES24_S26_S26_EEEvvEEEEvNT_6ParamsE) ;  /* 0xffffff4c04287950 */ /* 0x000fea0003c3ffff */
        .weak           $__internal_2_$__cuda_sm10x_tcgen05_guardrail_trap_unallocated_columns_being_dealloced
        .type           $__internal_2_$__cuda_sm10x_tcgen05_guardrail_trap_unallocated_columns_being_dealloced,@function
        .size           $__internal_2_$__cuda_sm10x_tcgen05_guardrail_trap_unallocated_columns_being_dealloced,(.L_x_226 - $__internal_2_$__cuda_sm10x_tcgen05_guardrail_trap_unallocated_columns_being_dealloced)
$__internal_2_$__cuda_sm10x_tcgen05_guardrail_trap_unallocated_columns_being_dealloced:
[----:B------:R-:W-:Y:S05]  /*b360*/  BPT.TRAP 0x1 ;  /* 0x000000040000795c */ /* 0x000fea0000300000 */
[----:B------:R-:W-:-:S04]  /*b370*/  HFMA2 R3, -RZ, RZ, 0, 0 ;  /* 0x00000000ff037431 */ /* 0x000fc800000001ff */
[----:B------:R-:W-:Y:S05]  /*b380*/  RET.REL.NODEC R2 `(_ZN7cutlass13device_kernelINS_4gemm6kernel13GemmUniversalIN4cute5tupleIJiiiiEEENS1_10collective13CollectiveMmaINS1_35MainloopSm100TmaUmmaWarpSpecializedILi20ELi2ELi4ENS5_IJNS4_1CILi2EEENSA_ILi1EEESC_EEEEENS5_IJNSA_ILi64EEENSA_ILi256EEENSA_ILi32EEEEEENS_12float_e5m2_tENS5_IJlSC_lEEESJ_SK_NS4_8TiledMMAINS4_8MMA_AtomIJNS4_10MMA_TraitsINS4_19SM100_MMA_F8F6F4_SSEJSJ_SJ_fSF_SG_NS4_17integral_constantINS4_4UMMA5MajorELSR_0EEESS_NSP_INSQ_7ScaleInELST_0EEESU_EEEEEENS4_6LayoutINS5_IJSC_SC_SC_EEENS5_IJNSA_ILi0EEESZ_SZ_EEEEENS5_IJNS4_10UnderscoreES12_S12_EEEEENS4_13SM90_TMA_LOADENS4_14ComposedLayoutINS4_7SwizzleILi1ELi4ELi3EEENS4_18smem_ptr_flag_bitsILi8EEENSX_INS5_IJNSA_ILi8EEESH_EEENS5_IJSH_SC_EEEEEEEvNS4_8identityENS4_23SM90_TMA_LOAD_MULTICASTES1F_vS1G_EENS_8epilogue10collective18CollectiveEpilogueINS1J_23Sm100TmaWarpSpecializedILi4ELi2ELi32ELb0ELb0EEEJSI_NS5_IJNSX_ISF_SC_EES1O_EEESJ_SK_SJ_SK_NS1J_6fusion15FusionCallbacksIS1N_NS1Q_17LinearCombinationISJ_fSJ_fLNS_15FloatRoundStyleE2EEESI_S1P_JEEENS4_5SM1004TMEM4LOAD26SM100_TMEM_LOAD_16dp32b32xES15_NS16_INS17_ILi2ELi4ELi3EEES1A_NSX_INS5_IJS1B_SF_EEENS5_IJSF_SC_EEEEEEENS4_39AutoVectorizingCopyWithAssumedAlignmentILi128EEENS4_14SM90_TMA_STOREES24_S26_S26_EEEvvEEEEvNT_6ParamsE) ;  /* 0xffffff4c021c7950 */ /* 0x000fea0003c3ffff */
.L_x_225:
[----:B------:R-:W-:-:S00]  /*b390*/  BRA `(.L_x_225) ;  /* 0xfffffffc00fc7947 */ /* 0x000fc0000383ffff */
[----:B------:R-:W-:-:S00]  /*b3a0*/  NOP ;  /* 0x0000000000007918 */ /* 0x000fc00000000000 */
        /* <DEDUP_REMOVED lines=13> */
.L_x_226:


//--------------------- .nv.global.init           --------------------------
	.section	.nv.global.init,"aw",@progbits
.nv.global.init:
	.type		$str$27,@object
	.size		$str$27,($str$28 - $str$27)
$str$27:
        /*0000*/ 	.byte	0x28, 0x61, 0x64, 0x64, 0x72, 0x65, 0x73, 0x73, 0x20, 0x26, 0x20, 0x6d, 0x61, 0x73, 0x6b, 0x29
        /*0010*/ 	.byte	0x20, 0x3d, 0x3d, 0x20, 0x30, 0x00
	.type		$str$28,@object
	.size		$str$28,($str$26 - $str$28)
$str$28:
        /*0016*/ 	.byte	0x2f, 0x74, 0x6d, 0x70, 0x2f, 0x63, 0x75, 0x74, 0x6c, 0x61, 0x73, 0x73, 0x5f, 0x73, 0x77, 0x65
        /*0026*/ 	.byte	0x65, 0x70, 0x5f, 0x73, 0x72, 0x63, 0x2f, 0x69, 0x6e, 0x63, 0x6c, 0x75, 0x64, 0x65, 0x2f, 0x63
        /*0036*/ 	.byte	0x75, 0x74, 0x65, 0x2f, 0x70, 0x6f, 0x69, 0x6e, 0x74, 0x65, 0x72, 0x5f, 0x66, 0x6c, 0x61, 0x67
        /*0046*/ 	.byte	0x67, 0x65, 0x64, 0x2e, 0x68, 0x70, 0x70, 0x00
	.type		$str$26,@object
	.size		$str$26,($str$25 - $str$26)
$str$26:
        /*004e*/ 	.byte	0x2f, 0x74, 0x6d, 0x70, 0x2f, 0x63, 0x75, 0x74, 0x6c, 0x61, 0x73, 0x73, 0x5f, 0x73, 0x77, 0x65
        /*005e*/ 	.byte	0x65, 0x70, 0x5f, 0x73, 0x72, 0x63, 0x2f, 0x69, 0x6e, 0x63, 0x6c, 0x75, 0x64, 0x65, 0x2f, 0x63
        /*006e*/ 	.byte	0x75, 0x74, 0x65, 0x2f, 0x61, 0x74, 0x6f, 0x6d, 0x2f, 0x63, 0x6f, 0x70, 0x79, 0x5f, 0x74, 0x72
        /*007e*/ 	.byte	0x61, 0x69, 0x74, 0x73, 0x5f, 0x73, 0x6d, 0x31, 0x30, 0x30, 0x2e, 0x68, 0x70, 0x70, 0x00
	.type		$str$25,@object
	.size		$str$25,(__unnamed_1 - $str$25)
$str$25:
        /*008d*/ 	.byte	0x28, 0x28, 0x75, 0x69, 0x6e, 0x74, 0x33, 0x32, 0x5f, 0x74, 0x28, 0x74, 0x68, 0x72, 0x65, 0x61
        /*009d*/ 	.byte	0x64, 0x49, 0x64, 0x78, 0x2e, 0x78, 0x29, 0x20, 0x2f, 0x20, 0x33, 0x32, 0x29, 0x20, 0x25, 0x20
        /*00ad*/ 	.byte	0x34, 0x29, 0x20, 0x3d, 0x3d, 0x20, 0x28, 0x28, 0x28, 0x74, 0x6d, 0x65, 0x6d, 0x5f, 0x61, 0x64
        /*00bd*/ 	.byte	0x64, 0x72, 0x20, 0x3e, 0x3e, 0x20, 0x31, 0x36, 0x29, 0x20, 0x2f, 0x20, 0x33, 0x32, 0x29, 0x20
        /*00cd*/ 	.byte	0x25, 0x20, 0x34, 0x29, 0x00
	.type		__unnamed_1,@object
	.size		__unnamed_1,(__unnamed_2 - __unnamed_1)
__unnamed_1:
        /*00d2*/ 	.byte	0x61, 0x75, 0x74, 0x6f, 0x20, 0x63, 0x75, 0x74, 0x65, 0x3a, 0x3a, 0x61, 0x73, 0x5f, 0x70, 0x6f
        /* <DEDUP_REMOVED lines=24> */
        /*0262*/ 	.byte	0x3c, 0x34, 0x30, 0x39, 0x36, 0x3e, 0x3e, 0x3e, 0x3e, 0x5d, 0x00
	.type		__unnamed_2,@object
	.size		__unnamed_2,(__unnamed_3 - __unnamed_2)
__unnamed_2:
        /* <DEDUP_REMOVED lines=26> */
	.type		__unnamed_3,@object
	.size		__unnamed_3,(.L_3 - __unnamed_3)
__unnamed_3:
        /* <DEDUP_REMOVED lines=40> */
        /*0688*/ 	.byte	0x74, 0x65, 0x3a, 0x3a, 0x43, 0x3c, 0x30, 0x3e, 0x3e, 0x3e, 0x3e, 0x5d, 0x00
.L_3:


//--------------------- .nv.shared._ZN7cutlass13device_kernelINS_4gemm6kernel13GemmUniversalIN4cute5tupleIJiiiiEEENS1_10collective13CollectiveMmaINS1_35MainloopSm100TmaUmmaWarpSpecializedILi20ELi2ELi4ENS5_IJNS4_1CILi2EEENSA_ILi1EEESC_EEEEENS5_IJNSA_ILi64EEENSA_ILi256EEENSA_ILi32EEEEEENS_12float_e5m2_tENS5_IJlSC_lEEESJ_SK_NS4_8TiledMMAINS4_8MMA_AtomIJNS4_10MMA_TraitsINS4_19SM100_MMA_F8F6F4_SSEJSJ_SJ_fSF_SG_NS4_17integral_constantINS4_4UMMA5MajorELSR_0EEESS_NSP_INSQ_7ScaleInELST_0EEESU_EEEEEENS4_6LayoutINS5_IJSC_SC_SC_EEENS5_IJNSA_ILi0EEESZ_SZ_EEEEENS5_IJNS4_10UnderscoreES12_S12_EEEEENS4_13SM90_TMA_LOADENS4_14ComposedLayoutINS4_7SwizzleILi1ELi4ELi3EEENS4_18smem_ptr_flag_bitsILi8EEENSX_INS5_IJNSA_ILi8EEESH_EEENS5_IJSH_SC_EEEEEEEvNS4_8identityENS4_23SM90_TMA_LOAD_MULTICASTES1F_vS1G_EENS_8epilogue10collective18CollectiveEpilogueINS1J_23Sm100TmaWarpSpecializedILi4ELi2ELi32ELb0ELb0EEEJSI_NS5_IJNSX_ISF_SC_EES1O_EEESJ_SK_SJ_SK_NS1J_6fusion15FusionCallbacksIS1N_NS1Q_17LinearCombinationISJ_fSJ_fLNS_15FloatRoundStyleE2EEESI_S1P_JEEENS4_5SM1004TMEM4LOAD26SM100_TMEM_LOAD_16dp32b32xES15_NS16_INS17_ILi2ELi4ELi3EEES1A_NSX_INS5_IJS1B_SF_EEENS5_IJSF_SC_EEEEEEENS4_39AutoVectorizingCopyWithAssumedAlignmentILi128EEENS4_14SM90_TMA_STOREES24_S26_S26_EEEvvEEEEvNT_6ParamsE --------------------------
	.section	.nv.shared._ZN7cutlass13device_kernelINS_4gemm6kernel13GemmUniversalIN4cute5tupleIJiiiiEEENS1_10collective13CollectiveMmaINS1_35MainloopSm100TmaUmmaWarpSpecializedILi20ELi2ELi4ENS5_IJNS4_1CILi2EEENSA_ILi1EEESC_EEEEENS5_IJNSA_ILi64EEENSA_ILi256EEENSA_ILi32EEEEEENS_12float_e5m2_tENS5_IJlSC_lEEESJ_SK_NS4_8TiledMMAINS4_8MMA_AtomIJNS4_10MMA_TraitsINS4_19SM100_MMA_F8F6F4_SSEJSJ_SJ_fSF_SG_NS4_17integral_constantINS4_4UMMA5MajorELSR_0EEESS_NSP_INSQ_7ScaleInELST_0EEESU_EEEEEENS4_6LayoutINS5_IJSC_SC_SC_EEENS5_IJNSA_ILi0EEESZ_SZ_EEEEENS5_IJNS4_10UnderscoreES12_S12_EEEEENS4_13SM90_TMA_LOADENS4_14ComposedLayoutINS4_7SwizzleILi1ELi4ELi3EEENS4_18smem_ptr_flag_bitsILi8EEENSX_INS5_IJNSA_ILi8EEESH_EEENS5_IJSH_SC_EEEEEEEvNS4_8identityENS4_23SM90_TMA_LOAD_MULTICASTES1F_vS1G_EENS_8epilogue10collective18CollectiveEpilogueINS1J_23Sm100TmaWarpSpecializedILi4ELi2ELi32ELb0ELb0EEEJSI_NS5_IJNSX_ISF_SC_EES1O_EEESJ_SK_SJ_SK_NS1J_6fusion15FusionCallbacksIS1N_NS1Q_17LinearCombinationISJ_fSJ_fLNS_15FloatRoundStyleE2EEESI_S1P_JEEENS4_5SM1004TMEM4LOAD26SM100_TMEM_LOAD_16dp32b32xES15_NS16_INS17_ILi2ELi4ELi3EEES1A_NSX_INS5_IJS1B_SF_EEENS5_IJSF_SC_EEEEEEENS4_39AutoVectorizingCopyWithAssumedAlignmentILi128EEENS4_14SM90_TMA_STOREES24_S26_S26_EEEvvEEEEvNT_6ParamsE,"aw",@nobits
	.sectionflags	@""
	.align	16
	.zero		1024


//--------------------- .nv.shared.reserved.0     --------------------------
	.section	.nv.shared.reserved.0,"aw",@nobits
	.weak		__nv_reservedSMEM_offset_0_alias
	.size		__nv_reservedSMEM_offset_0_alias, 0, 64
	.other		__nv_reservedSMEM_offset_0_alias,@"STO_CUDA_RESERVED_SHARED STV_DEFAULT"
__nv_reservedSMEM_offset_0_alias:
	.zero		0
.nv.shared.reserved.0:
	.zero		64
	.weak		__nv_reservedSMEM_tcgen05_partition
	.type		__nv_reservedSMEM_tcgen05_partition,@object
	.size		__nv_reservedSMEM_tcgen05_partition,(.L_0 - __nv_reservedSMEM_tcgen05_partition)
__nv_reservedSMEM_tcgen05_partition:
	.zero		32
.L_0:


//--------------------- .nv.global                --------------------------
	.section	.nv.global,"aw",@nobits
.nv.global:
	.type		_ZN40_INTERNAL_3a6a7489_4_k_cu_dccc29de_324944cute1_E,@object
	.size		_ZN40_INTERNAL_3a6a7489_4_k_cu_dccc29de_324944cute1_E,(_ZN40_INTERNAL_3a6a7489_4_k_cu_dccc29de_324944cuda3std3__45__cpo6cbeginE - _ZN40_INTERNAL_3a6a7489_4_k_cu_dccc29de_324944cute1_E)
_ZN40_INTERNAL_3a6a7489_4_k_cu_dccc29de_324944cute1_E:
	.zero		1
	.type		_ZN40_INTERNAL_3a6a7489_4_k_cu_dccc29de_324944cuda3std3__45__cpo6cbeginE,@object
	.size		_ZN40_INTERNAL_3a6a7489_4_k_cu_dccc29de_324944cuda3std3__45__cpo6cbeginE,(_ZN40_INTERNAL_3a6a7489_4_k_cu_dccc29de_324944cuda3std3__48in_placeE - _ZN40_INTERNAL_3a6a7489_4_k_cu_dccc29de_324944cuda3std3__45__cpo6cbeginE)
_ZN40_INTERNAL_3a6a7489_4_k_cu_dccc29de_324944cuda3std3__45__cpo6cbeginE:
	.zero		1
	.type		_ZN40_INTERNAL_3a6a7489_4_k_cu_dccc29de_324944cuda3std3__48in_placeE,@object
	.size		_ZN40_INTERNAL_3a6a7489_4_k_cu_dccc29de_324944cuda3std3__48in_placeE,(_ZN40_INTERNAL_3a6a7489_4_k_cu_dccc29de_324944cuda3std6ranges3__45__cpo9iter_moveE - _ZN40_INTERNAL_3a6a7489_4_k_cu_dccc29de_324944cuda3std3__48in_placeE)
_ZN40_INTERNAL_3a6a7489_4_k_cu_dccc29de_324944cuda3std3__48in_placeE:
	.zero		1
	.type		_ZN40_INTERNAL_3a6a7489_4_k_cu_dccc29de_324944cuda3std6ranges3__45__cpo9iter_moveE,@object
	.size		_ZN40_INTERNAL_3a6a7489_4_k_cu_dccc29de_324944cuda3std6ranges3__45__cpo9iter_moveE,(_ZN40_INTERNAL_3a6a7489_4_k_cu_dccc29de_324944cuda3std3__45__cpo5beginE - _ZN40_INTERNAL_3a6a7489_4_k_cu_dccc29de_324944cuda3std6ranges3__45__cpo9iter_moveE)
_ZN40_INTERNAL_3a6a7489_4_k_cu_dccc29de_324944cuda3std6ranges3__45__cpo9iter_moveE:
	.zero		1
	.type		_ZN40_INTERNAL_3a6a7489_4_k_cu_dccc29de_324944cuda3std3__45__cpo5beginE,@object
	.size		_ZN40_INTERNAL_3a6a7489_4_k_cu_dccc29de_324944cuda3std3__45__cpo5beginE,(_ZN40_INTERNAL_3a6a7489_4_k_cu_dccc29de_324944cuda3std3__442_GLOBAL__N__3a6a7489_4_k_cu_dccc29de_324946ignoreE - _ZN40_INTERNAL_3a6a7489_4_k_cu_dccc29de_324944cuda3std3__45__cpo5beginE)
_ZN40_INTERNAL_3a6a7489_4_k_cu_dccc29de_324944cuda3std3__45__cpo5beginE:
	.zero		1
	.type		_ZN40_INTERNAL_3a6a7489_4_k_cu_dccc29de_324944cuda3std3__442_GLOBAL__N__3a6a7489_4_k_cu_dccc29de_324946ignoreE,@object
	.size		_ZN40_INTERNAL_3a6a7489_4_k_cu_dccc29de_324944cuda3std3__442_GLOBAL__N__3a6a7489_4_k_cu_dccc29de_324946ignoreE,(_ZN40_INTERNAL_3a6a7489_4_k_cu_dccc29de_324944cute7productE - _ZN40_INTERNAL_3a6a7489_4_k_cu_dccc29de_324944cuda3std3__442_GLOBAL__N__3a6a7489_4_k_cu_dccc29de_324946ignoreE)
_ZN40_INTERNAL_3a6a7489_4_k_cu_dccc29de_324944cuda3std3__442_GLOBAL__N__3a6a7489_4_k_cu_dccc29de_324946ignoreE:
	.zero		1
	.type		_ZN40_INTERNAL_3a6a7489_4_k_cu_dccc29de_324944cute7productE,@object
	.size		_ZN40_INTERNAL_3a6a7489_4_k_cu_dccc29de_324944cute7productE,(_ZN40_INTERNAL_3a6a7489_4_k_cu_dccc29de_324944cuda3std3__45__cpo3endE - _ZN40_INTERNAL_3a6a7489_4_k_cu_dccc29de_324944cute7productE)
_ZN40_INTERNAL_3a6a7489_4_k_cu_dccc29de_324944cute7productE:
	.zero		1
	.type		_ZN40_INTERNAL_3a6a7489_4_k_cu_dccc29de_324944cuda3std3__45__cpo3endE,@object
	.size		_ZN40_INTERNAL_3a6a7489_4_k_cu_dccc29de_324944cuda3std3__45__cpo3endE,(_ZN40_INTERNAL_3a6a7489_4_k_cu_dccc29de_324944cuda3std3__419piecewise_constructE - _ZN40_INTERNAL_3a6a7489_4_k_cu_dccc29de_324944cuda3std3__45__cpo3endE)
_ZN40_INTERNAL_3a6a7489_4_k_cu_dccc29de_324944cuda3std3__45__cpo3endE:
	.zero		1
	.type		_ZN40_INTERNAL_3a6a7489_4_k_cu_dccc29de_324944cuda3std3__419piecewise_constructE,@object
	.size		_ZN40_INTERNAL_3a6a7489_4_k_cu_dccc29de_324944cuda3std3__419piecewise_constructE,(_ZN40_INTERNAL_3a6a7489_4_k_cu_dccc29de_324944cuda3std3__45__cpo4cendE - _ZN40_INTERNAL_3a6a7489_4_k_cu_dccc29de_324944cuda3std3__419piecewise_constructE)
_ZN40_INTERNAL_3a6a7489_4_k_cu_dccc29de_324944cuda3std3__419piecewise_constructE:
	.zero		1
	.type		_ZN40_INTERNAL_3a6a7489_4_k_cu_dccc29de_324944cuda3std3__45__cpo4cendE,@object
	.size		_ZN40_INTERNAL_3a6a7489_4_k_cu_dccc29de_324944cuda3std3__45__cpo4cendE,(_ZN40_INTERNAL_3a6a7489_4_k_cu_dccc29de_324944cuda3std6ranges3__45__cpo4swapE - _ZN40_INTERNAL_3a6a7489_4_k_cu_dccc29de_324944cuda3std3__45__cpo4cendE)
_ZN40_INTERNAL_3a6a7489_4_k_cu_dccc29de_324944cuda3std3__45__cpo4cendE:
	.zero		1
	.type		_ZN40_INTERNAL_3a6a7489_4_k_cu_dccc29de_324944cuda3std6ranges3__45__cpo4swapE,@object
	.size		_ZN40_INTERNAL_3a6a7489_4_k_cu_dccc29de_324944cuda3std6ranges3__45__cpo4swapE,(.L_11 - _ZN40_INTERNAL_3a6a7489_4_k_cu_dccc29de_324944cuda3std6ranges3__45__cpo4swapE)
_ZN40_INTERNAL_3a6a7489_4_k_cu_dccc29de_324944cuda3std6ranges3__45__cpo4swapE:
	.zero		1
.L_11:


//--------------------- .nv.constant0._ZN7cutlass13device_kernelINS_4gemm6kernel13GemmUniversalIN4cute5tupleIJiiiiEEENS1_10collective13CollectiveMmaINS1_35MainloopSm100TmaUmmaWarpSpecializedILi20ELi2ELi4ENS5_IJNS4_1CILi2EEENSA_ILi1EEESC_EEEEENS5_IJNSA_ILi64EEENSA_ILi256EEENSA_ILi32EEEEEENS_12float_e5m2_tENS5_IJlSC_lEEESJ_SK_NS4_8TiledMMAINS4_8MMA_AtomIJNS4_10MMA_TraitsINS4_19SM100_MMA_F8F6F4_SSEJSJ_SJ_fSF_SG_NS4_17integral_constantINS4_4UMMA5MajorELSR_0EEESS_NSP_INSQ_7ScaleInELST_0EEESU_EEEEEENS4_6LayoutINS5_IJSC_SC_SC_EEENS5_IJNSA_ILi0EEESZ_SZ_EEEEENS5_IJNS4_10UnderscoreES12_S12_EEEEENS4_13SM90_TMA_LOADENS4_14ComposedLayoutINS4_7SwizzleILi1ELi4ELi3EEENS4_18smem_ptr_flag_bitsILi8EEENSX_INS5_IJNSA_ILi8EEESH_EEENS5_IJSH_SC_EEEEEEEvNS4_8identityENS4_23SM90_TMA_LOAD_MULTICASTES1F_vS1G_EENS_8epilogue10collective18CollectiveEpilogueINS1J_23Sm100TmaWarpSpecializedILi4ELi2ELi32ELb0ELb0EEEJSI_NS5_IJNSX_ISF_SC_EES1O_EEESJ_SK_SJ_SK_NS1J_6fusion15FusionCallbacksIS1N_NS1Q_17LinearCombinationISJ_fSJ_fLNS_15FloatRoundStyleE2EEESI_S1P_JEEENS4_5SM1004TMEM4LOAD26SM100_TMEM_LOAD_16dp32b32xES15_NS16_INS17_ILi2ELi4ELi3EEES1A_NSX_INS5_IJS1B_SF_EEENS5_IJSF_SC_EEEEEEENS4_39AutoVectorizingCopyWithAssumedAlignmentILi128EEENS4_14SM90_TMA_STOREES24_S26_S26_EEEvvEEEEvNT_6ParamsE --------------------------
	.section	.nv.constant0._ZN7cutlass13device_kernelINS_4gemm6kernel13GemmUniversalIN4cute5tupleIJiiiiEEENS1_10collective13CollectiveMmaINS1_35MainloopSm100TmaUmmaWarpSpecializedILi20ELi2ELi4ENS5_IJNS4_1CILi2EEENSA_ILi1EEESC_EEEEENS5_IJNSA_ILi64EEENSA_ILi256EEENSA_ILi32EEEEEENS_12float_e5m2_tENS5_IJlSC_lEEESJ_SK_NS4_8TiledMMAINS4_8MMA_AtomIJNS4_10MMA_TraitsINS4_19SM100_MMA_F8F6F4_SSEJSJ_SJ_fSF_SG_NS4_17integral_constantINS4_4UMMA5MajorELSR_0EEESS_NSP_INSQ_7ScaleInELST_0EEESU_EEEEEENS4_6LayoutINS5_IJSC_SC_SC_EEENS5_IJNSA_ILi0EEESZ_SZ_EEEEENS5_IJNS4_10UnderscoreES12_S12_EEEEENS4_13SM90_TMA_LOADENS4_14ComposedLayoutINS4_7SwizzleILi1ELi4ELi3EEENS4_18smem_ptr_flag_bitsILi8EEENSX_INS5_IJNSA_ILi8EEESH_EEENS5_IJSH_SC_EEEEEEEvNS4_8identityENS4_23SM90_TMA_LOAD_MULTICASTES1F_vS1G_EENS_8epilogue10collective18CollectiveEpilogueINS1J_23Sm100TmaWarpSpecializedILi4ELi2ELi32ELb0ELb0EEEJSI_NS5_IJNSX_ISF_SC_EES1O_EEESJ_SK_SJ_SK_NS1J_6fusion15FusionCallbacksIS1N_NS1Q_17LinearCombinationISJ_fSJ_fLNS_15FloatRoundStyleE2EEESI_S1P_JEEENS4_5SM1004TMEM4LOAD26SM100_TMEM_LOAD_16dp32b32xES15_NS16_INS17_ILi2ELi4ELi3EEES1A_NSX_INS5_IJS1B_SF_EEENS5_IJSF_SC_EEEEEEENS4_39AutoVectorizingCopyWithAssumedAlignmentILi128EEENS4_14SM90_TMA_STOREES24_S26_S26_EEEvvEEEEvNT_6ParamsE,"a",@progbits
	.sectionflags	@""
	.align	4
.nv.constant0._ZN7cutlass13device_kernelINS_4gemm6kernel13GemmUniversalIN4cute5tupleIJiiiiEEENS1_10collective13CollectiveMmaINS1_35MainloopSm100TmaUmmaWarpSpecializedILi20ELi2ELi4ENS5_IJNS4_1CILi2EEENSA_ILi1EEESC_EEEEENS5_IJNSA_ILi64EEENSA_ILi256EEENSA_ILi32EEEEEENS_12float_e5m2_tENS5_IJlSC_lEEESJ_SK_NS4_8TiledMMAINS4_8MMA_AtomIJNS4_10MMA_TraitsINS4_19SM100_MMA_F8F6F4_SSEJSJ_SJ_fSF_SG_NS4_17integral_constantINS4_4UMMA5MajorELSR_0EEESS_NSP_INSQ_7ScaleInELST_0EEESU_EEEEEENS4_6LayoutINS5_IJSC_SC_SC_EEENS5_IJNSA_ILi0EEESZ_SZ_EEEEENS5_IJNS4_10UnderscoreES12_S12_EEEEENS4_13SM90_TMA_LOADENS4_14ComposedLayoutINS4_7SwizzleILi1ELi4ELi3EEENS4_18smem_ptr_flag_bitsILi8EEENSX_INS5_IJNSA_ILi8EEESH_EEENS5_IJSH_SC_EEEEEEEvNS4_8identityENS4_23SM90_TMA_LOAD_MULTICASTES1F_vS1G_EENS_8epilogue10collective18CollectiveEpilogueINS1J_23Sm100TmaWarpSpecializedILi4ELi2ELi32ELb0ELb0EEEJSI_NS5_IJNSX_ISF_SC_EES1O_EEESJ_SK_SJ_SK_NS1J_6fusion15FusionCallbacksIS1N_NS1Q_17LinearCombinationISJ_fSJ_fLNS_15FloatRoundStyleE2EEESI_S1P_JEEENS4_5SM1004TMEM4LOAD26SM100_TMEM_LOAD_16dp32b32xES15_NS16_INS17_ILi2ELi4ELi3EEES1A_NSX_INS5_IJS1B_SF_EEENS5_IJSF_SC_EEEEEEENS4_39AutoVectorizingCopyWithAssumedAlignmentILi128EEENS4_14SM90_TMA_STOREES24_S26_S26_EEEvvEEEEvNT_6ParamsE:
	.zero		2944


//--------------------- SYMBOLS --------------------------

	.type		.nv.reservedSmem.offset0,@object
	.size		.nv.reservedSmem.offset0,0x4
	.type		.nv.reservedSmem.cap,@object
	.size		.nv.reservedSmem.cap,0x4
	.type		__assertfail,@function
